//
// Generated by NVIDIA NVVM Compiler
//
// Compiler Build ID: CL-36424714
// Cuda compilation tools, release 13.0, V13.0.88
// Based on NVVM 20.0.0
//

.version 9.0
.target sm_100
.address_size 64

	// .globl	_Z18init_device_sampleP6samplem
.func  (.param .b64 func_retval0) __internal_accurate_pow
(
	.param .b64 __internal_accurate_pow_param_0
)
;
.global .align 4 .b8 precalc_xorwow_matrix[102400];
.global .align 4 .b8 precalc_xorwow_offset_matrix[102400];
.global .align 4 .b8 mrg32k3aM1[2304];
.global .align 4 .b8 mrg32k3aM2[2304];
.global .align 4 .b8 mrg32k3aM1SubSeq[2016];
.global .align 4 .b8 mrg32k3aM2SubSeq[2016];
.global .align 4 .b8 mrg32k3aM1Seq[2304];
.global .align 4 .b8 mrg32k3aM2Seq[2304];
.const .align 8 .b8 __cr_lgamma_table[72];
// _ZZ14reduce_samplesP6samplePfE5cache has been demoted

.visible .entry _Z18init_device_sampleP6samplem(
	.param .u64 .ptr .align 1 _Z18init_device_sampleP6samplem_param_0,
	.param .u64 _Z18init_device_sampleP6samplem_param_1
)
{
	.reg .pred 	%p<51>;
	.reg .b32 	%r<493>;
	.reg .b32 	%f<5>;
	.reg .b64 	%rd<19>;
	.reg .b64 	%fd<31>;

	ld.param.u64 	%rd8, [_Z18init_device_sampleP6samplem_param_0];
	ld.param.u64 	%rd9, [_Z18init_device_sampleP6samplem_param_1];
	cvta.to.global.u64 	%rd10, %rd8;
	mov.u32 	%r207, %tid.x;
	cvt.u64.u32 	%rd18, %r207;
	mul.wide.u32 	%rd11, %r207, 72;
	add.s64 	%rd2, %rd10, %rd11;
	st.global.u32 	[%rd2], %r207;
	cvt.u32.u64 	%r208, %rd9;
	xor.b32  	%r209, %r208, -1429050551;
	mul.lo.s32 	%r210, %r209, 1099087573;
	{ .reg .b32 tmp; mov.b64 {tmp, %r211}, %rd9; }
	xor.b32  	%r212, %r211, -136515619;
	mul.lo.s32 	%r213, %r212, -1703105765;
	add.s32 	%r214, %r210, %r213;
	add.s32 	%r1, %r214, 6615241;
	add.s32 	%r407, %r210, 123456789;
	st.global.v2.u32 	[%rd2+8], {%r1, %r407};
	xor.b32  	%r406, %r210, 362436069;
	add.s32 	%r405, %r213, 521288629;
	st.global.v2.u32 	[%rd2+16], {%r406, %r405};
	xor.b32  	%r404, %r213, 88675123;
	add.s32 	%r403, %r210, 5783321;
	st.global.v2.u32 	[%rd2+24], {%r404, %r403};
	setp.eq.s32 	%p1, %r207, 0;
	@%p1 bra 	$L__BB0_42;
	mov.b32 	%r389, 0;
$L__BB0_2:
	and.b64  	%rd4, %rd18, 3;
	setp.eq.s64 	%p2, %rd4, 0;
	@%p2 bra 	$L__BB0_41;
	mul.wide.u32 	%rd12, %r389, 3200;
	mov.u64 	%rd13, precalc_xorwow_matrix;
	add.s64 	%rd5, %rd13, %rd12;
	cvt.u32.u64 	%r13, %rd4;
	mov.b32 	%r390, 0;
$L__BB0_4:
	mov.b32 	%r403, 0;
	mov.u32 	%r404, %r403;
	mov.u32 	%r405, %r403;
	mov.u32 	%r406, %r403;
	mov.u32 	%r407, %r403;
	mov.u32 	%r396, %r403;
$L__BB0_5:
	mul.wide.u32 	%rd14, %r396, 4;
	add.s64 	%rd15, %rd2, %rd14;
	ld.global.u32 	%r21, [%rd15+12];
	shl.b32 	%r22, %r396, 5;
	mov.b32 	%r402, 0;
$L__BB0_6:
	.pragma "nounroll";
	shr.u32 	%r219, %r21, %r402;
	and.b32  	%r220, %r219, 1;
	setp.eq.b32 	%p3, %r220, 1;
	not.pred 	%p4, %p3;
	add.s32 	%r221, %r22, %r402;
	mul.lo.s32 	%r222, %r221, 5;
	mul.wide.u32 	%rd16, %r222, 4;
	add.s64 	%rd6, %rd5, %rd16;
	@%p4 bra 	$L__BB0_8;
	ld.global.u32 	%r223, [%rd6];
	xor.b32  	%r407, %r407, %r223;
	ld.global.u32 	%r224, [%rd6+4];
	xor.b32  	%r406, %r406, %r224;
	ld.global.u32 	%r225, [%rd6+8];
	xor.b32  	%r405, %r405, %r225;
	ld.global.u32 	%r226, [%rd6+12];
	xor.b32  	%r404, %r404, %r226;
	ld.global.u32 	%r227, [%rd6+16];
	xor.b32  	%r403, %r403, %r227;
$L__BB0_8:
	and.b32  	%r229, %r219, 2;
	setp.eq.s32 	%p5, %r229, 0;
	@%p5 bra 	$L__BB0_10;
	ld.global.u32 	%r230, [%rd6+20];
	xor.b32  	%r407, %r407, %r230;
	ld.global.u32 	%r231, [%rd6+24];
	xor.b32  	%r406, %r406, %r231;
	ld.global.u32 	%r232, [%rd6+28];
	xor.b32  	%r405, %r405, %r232;
	ld.global.u32 	%r233, [%rd6+32];
	xor.b32  	%r404, %r404, %r233;
	ld.global.u32 	%r234, [%rd6+36];
	xor.b32  	%r403, %r403, %r234;
$L__BB0_10:
	and.b32  	%r236, %r219, 4;
	setp.eq.s32 	%p6, %r236, 0;
	@%p6 bra 	$L__BB0_12;
	ld.global.u32 	%r237, [%rd6+40];
	xor.b32  	%r407, %r407, %r237;
	ld.global.u32 	%r238, [%rd6+44];
	xor.b32  	%r406, %r406, %r238;
	ld.global.u32 	%r239, [%rd6+48];
	xor.b32  	%r405, %r405, %r239;
	ld.global.u32 	%r240, [%rd6+52];
	xor.b32  	%r404, %r404, %r240;
	ld.global.u32 	%r241, [%rd6+56];
	xor.b32  	%r403, %r403, %r241;
$L__BB0_12:
	and.b32  	%r243, %r219, 8;
	setp.eq.s32 	%p7, %r243, 0;
	@%p7 bra 	$L__BB0_14;
	ld.global.u32 	%r244, [%rd6+60];
	xor.b32  	%r407, %r407, %r244;
	ld.global.u32 	%r245, [%rd6+64];
	xor.b32  	%r406, %r406, %r245;
	ld.global.u32 	%r246, [%rd6+68];
	xor.b32  	%r405, %r405, %r246;
	ld.global.u32 	%r247, [%rd6+72];
	xor.b32  	%r404, %r404, %r247;
	ld.global.u32 	%r248, [%rd6+76];
	xor.b32  	%r403, %r403, %r248;
$L__BB0_14:
	and.b32  	%r250, %r219, 16;
	setp.eq.s32 	%p8, %r250, 0;
	@%p8 bra 	$L__BB0_16;
	ld.global.u32 	%r251, [%rd6+80];
	xor.b32  	%r407, %r407, %r251;
	ld.global.u32 	%r252, [%rd6+84];
	xor.b32  	%r406, %r406, %r252;
	ld.global.u32 	%r253, [%rd6+88];
	xor.b32  	%r405, %r405, %r253;
	ld.global.u32 	%r254, [%rd6+92];
	xor.b32  	%r404, %r404, %r254;
	ld.global.u32 	%r255, [%rd6+96];
	xor.b32  	%r403, %r403, %r255;
$L__BB0_16:
	and.b32  	%r257, %r219, 32;
	setp.eq.s32 	%p9, %r257, 0;
	@%p9 bra 	$L__BB0_18;
	ld.global.u32 	%r258, [%rd6+100];
	xor.b32  	%r407, %r407, %r258;
	ld.global.u32 	%r259, [%rd6+104];
	xor.b32  	%r406, %r406, %r259;
	ld.global.u32 	%r260, [%rd6+108];
	xor.b32  	%r405, %r405, %r260;
	ld.global.u32 	%r261, [%rd6+112];
	xor.b32  	%r404, %r404, %r261;
	ld.global.u32 	%r262, [%rd6+116];
	xor.b32  	%r403, %r403, %r262;
$L__BB0_18:
	and.b32  	%r264, %r219, 64;
	setp.eq.s32 	%p10, %r264, 0;
	@%p10 bra 	$L__BB0_20;
	ld.global.u32 	%r265, [%rd6+120];
	xor.b32  	%r407, %r407, %r265;
	ld.global.u32 	%r266, [%rd6+124];
	xor.b32  	%r406, %r406, %r266;
	ld.global.u32 	%r267, [%rd6+128];
	xor.b32  	%r405, %r405, %r267;
	ld.global.u32 	%r268, [%rd6+132];
	xor.b32  	%r404, %r404, %r268;
	ld.global.u32 	%r269, [%rd6+136];
	xor.b32  	%r403, %r403, %r269;
$L__BB0_20:
	and.b32  	%r271, %r219, 128;
	setp.eq.s32 	%p11, %r271, 0;
	@%p11 bra 	$L__BB0_22;
	ld.global.u32 	%r272, [%rd6+140];
	xor.b32  	%r407, %r407, %r272;
	ld.global.u32 	%r273, [%rd6+144];
	xor.b32  	%r406, %r406, %r273;
	ld.global.u32 	%r274, [%rd6+148];
	xor.b32  	%r405, %r405, %r274;
	ld.global.u32 	%r275, [%rd6+152];
	xor.b32  	%r404, %r404, %r275;
	ld.global.u32 	%r276, [%rd6+156];
	xor.b32  	%r403, %r403, %r276;
$L__BB0_22:
	and.b32  	%r278, %r219, 256;
	setp.eq.s32 	%p12, %r278, 0;
	@%p12 bra 	$L__BB0_24;
	ld.global.u32 	%r279, [%rd6+160];
	xor.b32  	%r407, %r407, %r279;
	ld.global.u32 	%r280, [%rd6+164];
	xor.b32  	%r406, %r406, %r280;
	ld.global.u32 	%r281, [%rd6+168];
	xor.b32  	%r405, %r405, %r281;
	ld.global.u32 	%r282, [%rd6+172];
	xor.b32  	%r404, %r404, %r282;
	ld.global.u32 	%r283, [%rd6+176];
	xor.b32  	%r403, %r403, %r283;
$L__BB0_24:
	and.b32  	%r285, %r219, 512;
	setp.eq.s32 	%p13, %r285, 0;
	@%p13 bra 	$L__BB0_26;
	ld.global.u32 	%r286, [%rd6+180];
	xor.b32  	%r407, %r407, %r286;
	ld.global.u32 	%r287, [%rd6+184];
	xor.b32  	%r406, %r406, %r287;
	ld.global.u32 	%r288, [%rd6+188];
	xor.b32  	%r405, %r405, %r288;
	ld.global.u32 	%r289, [%rd6+192];
	xor.b32  	%r404, %r404, %r289;
	ld.global.u32 	%r290, [%rd6+196];
	xor.b32  	%r403, %r403, %r290;
$L__BB0_26:
	and.b32  	%r292, %r219, 1024;
	setp.eq.s32 	%p14, %r292, 0;
	@%p14 bra 	$L__BB0_28;
	ld.global.u32 	%r293, [%rd6+200];
	xor.b32  	%r407, %r407, %r293;
	ld.global.u32 	%r294, [%rd6+204];
	xor.b32  	%r406, %r406, %r294;
	ld.global.u32 	%r295, [%rd6+208];
	xor.b32  	%r405, %r405, %r295;
	ld.global.u32 	%r296, [%rd6+212];
	xor.b32  	%r404, %r404, %r296;
	ld.global.u32 	%r297, [%rd6+216];
	xor.b32  	%r403, %r403, %r297;
$L__BB0_28:
	and.b32  	%r299, %r219, 2048;
	setp.eq.s32 	%p15, %r299, 0;
	@%p15 bra 	$L__BB0_30;
	ld.global.u32 	%r300, [%rd6+220];
	xor.b32  	%r407, %r407, %r300;
	ld.global.u32 	%r301, [%rd6+224];
	xor.b32  	%r406, %r406, %r301;
	ld.global.u32 	%r302, [%rd6+228];
	xor.b32  	%r405, %r405, %r302;
	ld.global.u32 	%r303, [%rd6+232];
	xor.b32  	%r404, %r404, %r303;
	ld.global.u32 	%r304, [%rd6+236];
	xor.b32  	%r403, %r403, %r304;
$L__BB0_30:
	and.b32  	%r306, %r219, 4096;
	setp.eq.s32 	%p16, %r306, 0;
	@%p16 bra 	$L__BB0_32;
	ld.global.u32 	%r307, [%rd6+240];
	xor.b32  	%r407, %r407, %r307;
	ld.global.u32 	%r308, [%rd6+244];
	xor.b32  	%r406, %r406, %r308;
	ld.global.u32 	%r309, [%rd6+248];
	xor.b32  	%r405, %r405, %r309;
	ld.global.u32 	%r310, [%rd6+252];
	xor.b32  	%r404, %r404, %r310;
	ld.global.u32 	%r311, [%rd6+256];
	xor.b32  	%r403, %r403, %r311;
$L__BB0_32:
	and.b32  	%r313, %r219, 8192;
	setp.eq.s32 	%p17, %r313, 0;
	@%p17 bra 	$L__BB0_34;
	ld.global.u32 	%r314, [%rd6+260];
	xor.b32  	%r407, %r407, %r314;
	ld.global.u32 	%r315, [%rd6+264];
	xor.b32  	%r406, %r406, %r315;
	ld.global.u32 	%r316, [%rd6+268];
	xor.b32  	%r405, %r405, %r316;
	ld.global.u32 	%r317, [%rd6+272];
	xor.b32  	%r404, %r404, %r317;
	ld.global.u32 	%r318, [%rd6+276];
	xor.b32  	%r403, %r403, %r318;
$L__BB0_34:
	and.b32  	%r320, %r219, 16384;
	setp.eq.s32 	%p18, %r320, 0;
	@%p18 bra 	$L__BB0_36;
	ld.global.u32 	%r321, [%rd6+280];
	xor.b32  	%r407, %r407, %r321;
	ld.global.u32 	%r322, [%rd6+284];
	xor.b32  	%r406, %r406, %r322;
	ld.global.u32 	%r323, [%rd6+288];
	xor.b32  	%r405, %r405, %r323;
	ld.global.u32 	%r324, [%rd6+292];
	xor.b32  	%r404, %r404, %r324;
	ld.global.u32 	%r325, [%rd6+296];
	xor.b32  	%r403, %r403, %r325;
$L__BB0_36:
	and.b32  	%r327, %r219, 32768;
	setp.eq.s32 	%p19, %r327, 0;
	@%p19 bra 	$L__BB0_38;
	ld.global.u32 	%r328, [%rd6+300];
	xor.b32  	%r407, %r407, %r328;
	ld.global.u32 	%r329, [%rd6+304];
	xor.b32  	%r406, %r406, %r329;
	ld.global.u32 	%r330, [%rd6+308];
	xor.b32  	%r405, %r405, %r330;
	ld.global.u32 	%r331, [%rd6+312];
	xor.b32  	%r404, %r404, %r331;
	ld.global.u32 	%r332, [%rd6+316];
	xor.b32  	%r403, %r403, %r332;
$L__BB0_38:
	add.s32 	%r402, %r402, 16;
	setp.ne.s32 	%p20, %r402, 32;
	@%p20 bra 	$L__BB0_6;
	mad.lo.s32 	%r333, %r396, -31, %r22;
	add.s32 	%r396, %r333, 1;
	setp.ne.s32 	%p21, %r396, 5;
	@%p21 bra 	$L__BB0_5;
	st.global.u32 	[%rd2+12], %r407;
	st.global.u32 	[%rd2+16], %r406;
	st.global.u32 	[%rd2+20], %r405;
	st.global.u32 	[%rd2+24], %r404;
	st.global.u32 	[%rd2+28], %r403;
	add.s32 	%r390, %r390, 1;
	setp.lt.u32 	%p22, %r390, %r13;
	@%p22 bra 	$L__BB0_4;
$L__BB0_41:
	shr.u64 	%rd7, %rd18, 2;
	add.s32 	%r389, %r389, 1;
	setp.gt.u64 	%p23, %rd18, 3;
	mov.u64 	%rd18, %rd7;
	@%p23 bra 	$L__BB0_2;
$L__BB0_42:
	mov.b32 	%r334, 0;
	st.global.v2.u32 	[%rd2+32], {%r334, %r334};
	st.global.u32 	[%rd2+40], %r334;
	mov.b64 	%rd17, 0;
	st.global.u64 	[%rd2+48], %rd17;
	shr.u32 	%r335, %r407, 2;
	xor.b32  	%r336, %r335, %r407;
	shl.b32 	%r337, %r403, 4;
	shl.b32 	%r338, %r336, 1;
	xor.b32  	%r339, %r338, %r337;
	xor.b32  	%r340, %r339, %r336;
	xor.b32  	%r341, %r340, %r403;
	add.s32 	%r342, %r1, %r341;
	add.s32 	%r343, %r342, 362437;
	cvt.rn.f32.u32 	%f3, %r343;
	fma.rn.f32 	%f1, %f3, 0f2F800000, 0f2F000000;
	shr.u32 	%r344, %r406, 2;
	xor.b32  	%r345, %r344, %r406;
	st.global.v2.u32 	[%rd2+16], {%r404, %r403};
	shl.b32 	%r346, %r341, 4;
	shl.b32 	%r347, %r345, 1;
	xor.b32  	%r348, %r347, %r346;
	xor.b32  	%r349, %r348, %r345;
	xor.b32  	%r350, %r349, %r341;
	st.global.v2.u32 	[%rd2+24], {%r341, %r350};
	add.s32 	%r351, %r1, 724874;
	st.global.v2.u32 	[%rd2+8], {%r351, %r405};
	add.s32 	%r352, %r350, %r351;
	cvt.rn.f32.u32 	%f4, %r352;
	fma.rn.f32 	%f2, %f4, 0f2F800000, 0f2F000000;
	st.global.v2.f32 	[%rd2+56], {%f1, %f2};
	cvt.f64.f32 	%fd1, %f1;
	{
	.reg .b32 %temp; 
	mov.b64 	{%temp, %r203}, %fd1;
	}
	mov.f64 	%fd14, 0d4000000000000000;
	{
	.reg .b32 %temp; 
	mov.b64 	{%temp, %r353}, %fd14;
	}
	and.b32  	%r205, %r353, 2146435072;
	setp.eq.s32 	%p24, %r205, 1062207488;
	{ // callseq 0, 0
	.param .b64 param0;
	st.param.f64 	[param0], %fd1;
	.param .b64 retval0;
	call.uni (retval0), 
	__internal_accurate_pow, 
	(
	param0
	);
	ld.param.f64 	%fd15, [retval0];
	} // callseq 0
	setp.lt.s32 	%p25, %r203, 0;
	neg.f64 	%fd17, %fd15;
	selp.f64 	%fd18, %fd17, %fd15, %p24;
	selp.f64 	%fd28, %fd18, %fd15, %p25;
	setp.neu.f32 	%p26, %f1, 0f00000000;
	@%p26 bra 	$L__BB0_44;
	setp.eq.s32 	%p27, %r205, 1062207488;
	selp.b32 	%r354, %r203, 0, %p27;
	setp.lt.s32 	%p28, %r353, 0;
	or.b32  	%r355, %r354, 2146435072;
	selp.b32 	%r356, %r355, %r354, %p28;
	mov.b32 	%r357, 0;
	mov.b64 	%fd28, {%r357, %r356};
$L__BB0_44:
	add.f64 	%fd19, %fd1, 0d4000000000000000;
	{
	.reg .b32 %temp; 
	mov.b64 	{%temp, %r358}, %fd19;
	}
	and.b32  	%r359, %r358, 2146435072;
	setp.ne.s32 	%p29, %r359, 2146435072;
	setp.neu.f32 	%p30, %f1, 0f7F800000;
	or.pred  	%p31, %p29, %p30;
	@%p31 bra 	$L__BB0_46;
	setp.lt.s32 	%p32, %r203, 0;
	setp.eq.s32 	%p33, %r205, 1062207488;
	setp.lt.s32 	%p34, %r353, 0;
	selp.b32 	%r361, 0, 2146435072, %p34;
	and.b32  	%r362, %r353, 2147483647;
	setp.ne.s32 	%p35, %r362, 1071644672;
	or.b32  	%r363, %r361, -2147483648;
	selp.b32 	%r364, %r363, %r361, %p35;
	selp.b32 	%r365, %r364, %r361, %p33;
	selp.b32 	%r366, %r365, %r361, %p32;
	mov.b32 	%r367, 0;
	mov.b64 	%fd28, {%r367, %r366};
$L__BB0_46:
	setp.eq.s32 	%p36, %r205, 1062207488;
	setp.eq.f32 	%p37, %f1, 0f3F800000;
	selp.f64 	%fd7, 0d3FF0000000000000, %fd28, %p37;
	cvt.f64.f32 	%fd8, %f2;
	{
	.reg .b32 %temp; 
	mov.b64 	{%temp, %r206}, %fd8;
	}
	{ // callseq 1, 0
	.param .b64 param0;
	st.param.f64 	[param0], %fd8;
	.param .b64 retval0;
	call.uni (retval0), 
	__internal_accurate_pow, 
	(
	param0
	);
	ld.param.f64 	%fd20, [retval0];
	} // callseq 1
	setp.lt.s32 	%p38, %r206, 0;
	neg.f64 	%fd22, %fd20;
	selp.f64 	%fd23, %fd22, %fd20, %p36;
	selp.f64 	%fd30, %fd23, %fd20, %p38;
	setp.neu.f32 	%p39, %f2, 0f00000000;
	@%p39 bra 	$L__BB0_48;
	setp.eq.s32 	%p40, %r205, 1062207488;
	selp.b32 	%r369, %r206, 0, %p40;
	setp.lt.s32 	%p41, %r353, 0;
	or.b32  	%r370, %r369, 2146435072;
	selp.b32 	%r371, %r370, %r369, %p41;
	mov.b32 	%r372, 0;
	mov.b64 	%fd30, {%r372, %r371};
$L__BB0_48:
	add.f64 	%fd24, %fd8, 0d4000000000000000;
	{
	.reg .b32 %temp; 
	mov.b64 	{%temp, %r373}, %fd24;
	}
	and.b32  	%r374, %r373, 2146435072;
	setp.ne.s32 	%p42, %r374, 2146435072;
	setp.neu.f32 	%p43, %f2, 0f7F800000;
	or.pred  	%p44, %p43, %p42;
	@%p44 bra 	$L__BB0_50;
	setp.lt.s32 	%p45, %r206, 0;
	setp.eq.s32 	%p46, %r205, 1062207488;
	setp.lt.s32 	%p47, %r353, 0;
	selp.b32 	%r376, 0, 2146435072, %p47;
	and.b32  	%r377, %r353, 2147483647;
	setp.ne.s32 	%p48, %r377, 1071644672;
	or.b32  	%r378, %r376, -2147483648;
	selp.b32 	%r379, %r378, %r376, %p48;
	selp.b32 	%r380, %r379, %r376, %p46;
	selp.b32 	%r381, %r380, %r376, %p45;
	mov.b32 	%r382, 0;
	mov.b64 	%fd30, {%r382, %r381};
$L__BB0_50:
	setp.eq.f32 	%p49, %f2, 0f3F800000;
	selp.f64 	%fd25, 0d3FF0000000000000, %fd30, %p49;
	add.f64 	%fd26, %fd7, %fd25;
	setp.lt.f64 	%p50, %fd26, 0d3FF0000000000000;
	selp.u32 	%r383, 1, 0, %p50;
	st.global.u32 	[%rd2+64], %r383;
	ret;

}
	// .globl	_Z14reduce_samplesP6samplePf
.visible .entry _Z14reduce_samplesP6samplePf(
	.param .u64 .ptr .align 1 _Z14reduce_samplesP6samplePf_param_0,
	.param .u64 .ptr .align 1 _Z14reduce_samplesP6samplePf_param_1
)
{
	.reg .pred 	%p<10>;
	.reg .b32 	%r<6>;
	.reg .b32 	%f<27>;
	.reg .b64 	%rd<7>;
	// demoted variable
	.shared .align 4 .b8 _ZZ14reduce_samplesP6samplePfE5cache[1024];
	ld.param.u64 	%rd2, [_Z14reduce_samplesP6samplePf_param_0];
	ld.param.u64 	%rd1, [_Z14reduce_samplesP6samplePf_param_1];
	cvta.to.global.u64 	%rd3, %rd2;
	mov.u32 	%r1, %tid.x;
	mul.wide.u32 	%rd4, %r1, 72;
	add.s64 	%rd5, %rd3, %rd4;
	ld.global.u32 	%r3, [%rd5+64];
	cvt.rn.f32.s32 	%f1, %r3;
	shl.b32 	%r4, %r1, 2;
	mov.u32 	%r5, _ZZ14reduce_samplesP6samplePfE5cache;
	add.s32 	%r2, %r5, %r4;
	st.shared.f32 	[%r2], %f1;
	bar.sync 	0;
	setp.gt.u32 	%p1, %r1, 127;
	@%p1 bra 	$L__BB1_2;
	ld.shared.f32 	%f2, [%r2+512];
	ld.shared.f32 	%f3, [%r2];
	add.f32 	%f4, %f2, %f3;
	st.shared.f32 	[%r2], %f4;
$L__BB1_2:
	bar.sync 	0;
	setp.gt.u32 	%p2, %r1, 63;
	@%p2 bra 	$L__BB1_4;
	ld.shared.f32 	%f5, [%r2+256];
	ld.shared.f32 	%f6, [%r2];
	add.f32 	%f7, %f5, %f6;
	st.shared.f32 	[%r2], %f7;
$L__BB1_4:
	bar.sync 	0;
	setp.gt.u32 	%p3, %r1, 31;
	@%p3 bra 	$L__BB1_6;
	ld.shared.f32 	%f8, [%r2+128];
	ld.shared.f32 	%f9, [%r2];
	add.f32 	%f10, %f8, %f9;
	st.shared.f32 	[%r2], %f10;
$L__BB1_6:
	bar.sync 	0;
	setp.gt.u32 	%p4, %r1, 15;
	@%p4 bra 	$L__BB1_8;
	ld.shared.f32 	%f11, [%r2+64];
	ld.shared.f32 	%f12, [%r2];
	add.f32 	%f13, %f11, %f12;
	st.shared.f32 	[%r2], %f13;
$L__BB1_8:
	bar.sync 	0;
	setp.gt.u32 	%p5, %r1, 7;
	@%p5 bra 	$L__BB1_10;
	ld.shared.f32 	%f14, [%r2+32];
	ld.shared.f32 	%f15, [%r2];
	add.f32 	%f16, %f14, %f15;
	st.shared.f32 	[%r2], %f16;
$L__BB1_10:
	bar.sync 	0;
	setp.gt.u32 	%p6, %r1, 3;
	@%p6 bra 	$L__BB1_12;
	ld.shared.f32 	%f17, [%r2+16];
	ld.shared.f32 	%f18, [%r2];
	add.f32 	%f19, %f17, %f18;
	st.shared.f32 	[%r2], %f19;
$L__BB1_12:
	bar.sync 	0;
	setp.gt.u32 	%p7, %r1, 1;
	@%p7 bra 	$L__BB1_14;
	ld.shared.f32 	%f20, [%r2+8];
	ld.shared.f32 	%f21, [%r2];
	add.f32 	%f22, %f20, %f21;
	st.shared.f32 	[%r2], %f22;
$L__BB1_14:
	bar.sync 	0;
	setp.ne.s32 	%p8, %r1, 0;
	@%p8 bra 	$L__BB1_16;
	ld.shared.f32 	%f23, [_ZZ14reduce_samplesP6samplePfE5cache+4];
	ld.shared.f32 	%f24, [%r2];
	add.f32 	%f25, %f23, %f24;
	st.shared.f32 	[%r2], %f25;
$L__BB1_16:
	setp.ne.s32 	%p9, %r1, 0;
	bar.sync 	0;
	@%p9 bra 	$L__BB1_18;
	ld.shared.f32 	%f26, [_ZZ14reduce_samplesP6samplePfE5cache];
	cvta.to.global.u64 	%rd6, %rd1;
	st.global.f32 	[%rd6], %f26;
$L__BB1_18:
	ret;

}
.func  (.param .b64 func_retval0) __internal_accurate_pow(
	.param .b64 __internal_accurate_pow_param_0
)
{
	.reg .pred 	%p<8>;
	.reg .b32 	%r<49>;
	.reg .b32 	%f<3>;
	.reg .b64 	%fd<109>;

	ld.param.f64 	%fd10, [__internal_accurate_pow_param_0];
	{
	.reg .b32 %temp; 
	mov.b64 	{%temp, %r46}, %fd10;
	}
	{
	.reg .b32 %temp; 
	mov.b64 	{%r45, %temp}, %fd10;
	}
	shr.u32 	%r47, %r46, 20;
	setp.gt.u32 	%p1, %r46, 1048575;
	@%p1 bra 	$L__BB2_2;
	mul.f64 	%fd11, %fd10, 0d4350000000000000;
	{
	.reg .b32 %temp; 
	mov.b64 	{%temp, %r46}, %fd11;
	}
	{
	.reg .b32 %temp; 
	mov.b64 	{%r45, %temp}, %fd11;
	}
	shr.u32 	%r16, %r46, 20;
	add.s32 	%r47, %r16, -54;
$L__BB2_2:
	add.s32 	%r48, %r47, -1023;
	and.b32  	%r17, %r46, -2146435073;
	or.b32  	%r18, %r17, 1072693248;
	mov.b64 	%fd107, {%r45, %r18};
	setp.lt.u32 	%p2, %r18, 1073127583;
	@%p2 bra 	$L__BB2_4;
	{
	.reg .b32 %temp; 
	mov.b64 	{%r19, %temp}, %fd107;
	}
	{
	.reg .b32 %temp; 
	mov.b64 	{%temp, %r20}, %fd107;
	}
	add.s32 	%r21, %r20, -1048576;
	mov.b64 	%fd107, {%r19, %r21};
	add.s32 	%r48, %r47, -1022;
$L__BB2_4:
	add.f64 	%fd12, %fd107, 0dBFF0000000000000;
	add.f64 	%fd13, %fd107, 0d3FF0000000000000;
	rcp.approx.ftz.f64 	%fd14, %fd13;
	neg.f64 	%fd15, %fd13;
	fma.rn.f64 	%fd16, %fd15, %fd14, 0d3FF0000000000000;
	fma.rn.f64 	%fd17, %fd16, %fd16, %fd16;
	fma.rn.f64 	%fd18, %fd17, %fd14, %fd14;
	mul.f64 	%fd19, %fd12, %fd18;
	fma.rn.f64 	%fd20, %fd12, %fd18, %fd19;
	mul.f64 	%fd21, %fd20, %fd20;
	fma.rn.f64 	%fd22, %fd21, 0d3EB0F5FF7D2CAFE2, 0d3ED0F5D241AD3B5A;
	fma.rn.f64 	%fd23, %fd22, %fd21, 0d3EF3B20A75488A3F;
	fma.rn.f64 	%fd24, %fd23, %fd21, 0d3F1745CDE4FAECD5;
	fma.rn.f64 	%fd25, %fd24, %fd21, 0d3F3C71C7258A578B;
	fma.rn.f64 	%fd26, %fd25, %fd21, 0d3F6249249242B910;
	fma.rn.f64 	%fd27, %fd26, %fd21, 0d3F89999999999DFB;
	sub.f64 	%fd28, %fd12, %fd20;
	add.f64 	%fd29, %fd28, %fd28;
	neg.f64 	%fd30, %fd20;
	fma.rn.f64 	%fd31, %fd30, %fd12, %fd29;
	mul.f64 	%fd32, %fd18, %fd31;
	fma.rn.f64 	%fd33, %fd21, %fd27, 0d3FB5555555555555;
	mov.f64 	%fd34, 0d3FB5555555555555;
	sub.f64 	%fd35, %fd34, %fd33;
	fma.rn.f64 	%fd36, %fd21, %fd27, %fd35;
	add.f64 	%fd37, %fd36, 0dBC46A4CB00B9E7B0;
	add.f64 	%fd38, %fd33, %fd37;
	sub.f64 	%fd39, %fd33, %fd38;
	add.f64 	%fd40, %fd37, %fd39;
	mul.rn.f64 	%fd41, %fd20, %fd20;
	neg.f64 	%fd42, %fd41;
	fma.rn.f64 	%fd43, %fd20, %fd20, %fd42;
	{
	.reg .b32 %temp; 
	mov.b64 	{%r22, %temp}, %fd32;
	}
	{
	.reg .b32 %temp; 
	mov.b64 	{%temp, %r23}, %fd32;
	}
	add.s32 	%r24, %r23, 1048576;
	mov.b64 	%fd44, {%r22, %r24};
	fma.rn.f64 	%fd45, %fd20, %fd44, %fd43;
	mul.rn.f64 	%fd46, %fd41, %fd20;
	neg.f64 	%fd47, %fd46;
	fma.rn.f64 	%fd48, %fd41, %fd20, %fd47;
	fma.rn.f64 	%fd49, %fd41, %fd32, %fd48;
	fma.rn.f64 	%fd50, %fd45, %fd20, %fd49;
	mul.rn.f64 	%fd51, %fd38, %fd46;
	neg.f64 	%fd52, %fd51;
	fma.rn.f64 	%fd53, %fd38, %fd46, %fd52;
	fma.rn.f64 	%fd54, %fd38, %fd50, %fd53;
	fma.rn.f64 	%fd55, %fd40, %fd46, %fd54;
	add.f64 	%fd56, %fd51, %fd55;
	sub.f64 	%fd57, %fd51, %fd56;
	add.f64 	%fd58, %fd55, %fd57;
	add.f64 	%fd59, %fd20, %fd56;
	sub.f64 	%fd60, %fd20, %fd59;
	add.f64 	%fd61, %fd56, %fd60;
	add.f64 	%fd62, %fd58, %fd61;
	add.f64 	%fd63, %fd32, %fd62;
	add.f64 	%fd64, %fd59, %fd63;
	sub.f64 	%fd65, %fd59, %fd64;
	add.f64 	%fd66, %fd63, %fd65;
	xor.b32  	%r25, %r48, -2147483648;
	mov.b32 	%r26, 1127219200;
	mov.b64 	%fd67, {%r25, %r26};
	mov.b32 	%r27, -2147483648;
	mov.b64 	%fd68, {%r27, %r26};
	sub.f64 	%fd69, %fd67, %fd68;
	fma.rn.f64 	%fd70, %fd69, 0d3FE62E42FEFA39EF, %fd64;
	fma.rn.f64 	%fd71, %fd69, 0dBFE62E42FEFA39EF, %fd70;
	sub.f64 	%fd72, %fd71, %fd64;
	sub.f64 	%fd73, %fd66, %fd72;
	fma.rn.f64 	%fd74, %fd69, 0d3C7ABC9E3B39803F, %fd73;
	add.f64 	%fd75, %fd70, %fd74;
	sub.f64 	%fd76, %fd70, %fd75;
	add.f64 	%fd77, %fd74, %fd76;
	mov.f64 	%fd78, 0d4000000000000000;
	{
	.reg .b32 %temp; 
	mov.b64 	{%temp, %r28}, %fd78;
	}
	{
	.reg .b32 %temp; 
	mov.b64 	{%r29, %temp}, %fd78;
	}
	shl.b32 	%r30, %r28, 1;
	setp.gt.u32 	%p3, %r30, -33554433;
	and.b32  	%r31, %r28, -15728641;
	selp.b32 	%r32, %r31, %r28, %p3;
	mov.b64 	%fd79, {%r29, %r32};
	mul.rn.f64 	%fd80, %fd75, %fd79;
	neg.f64 	%fd81, %fd80;
	fma.rn.f64 	%fd82, %fd75, %fd79, %fd81;
	fma.rn.f64 	%fd83, %fd77, %fd79, %fd82;
	add.f64 	%fd4, %fd80, %fd83;
	sub.f64 	%fd84, %fd80, %fd4;
	add.f64 	%fd5, %fd83, %fd84;
	fma.rn.f64 	%fd85, %fd4, 0d3FF71547652B82FE, 0d4338000000000000;
	{
	.reg .b32 %temp; 
	mov.b64 	{%r13, %temp}, %fd85;
	}
	mov.f64 	%fd86, 0dC338000000000000;
	add.rn.f64 	%fd87, %fd85, %fd86;
	fma.rn.f64 	%fd88, %fd87, 0dBFE62E42FEFA39EF, %fd4;
	fma.rn.f64 	%fd89, %fd87, 0dBC7ABC9E3B39803F, %fd88;
	fma.rn.f64 	%fd90, %fd89, 0d3E5ADE1569CE2BDF, 0d3E928AF3FCA213EA;
	fma.rn.f64 	%fd91, %fd90, %fd89, 0d3EC71DEE62401315;
	fma.rn.f64 	%fd92, %fd91, %fd89, 0d3EFA01997C89EB71;
	fma.rn.f64 	%fd93, %fd92, %fd89, 0d3F2A01A014761F65;
	fma.rn.f64 	%fd94, %fd93, %fd89, 0d3F56C16C1852B7AF;
	fma.rn.f64 	%fd95, %fd94, %fd89, 0d3F81111111122322;
	fma.rn.f64 	%fd96, %fd95, %fd89, 0d3FA55555555502A1;
	fma.rn.f64 	%fd97, %fd96, %fd89, 0d3FC5555555555511;
	fma.rn.f64 	%fd98, %fd97, %fd89, 0d3FE000000000000B;
	fma.rn.f64 	%fd99, %fd98, %fd89, 0d3FF0000000000000;
	fma.rn.f64 	%fd100, %fd99, %fd89, 0d3FF0000000000000;
	{
	.reg .b32 %temp; 
	mov.b64 	{%r14, %temp}, %fd100;
	}
	{
	.reg .b32 %temp; 
	mov.b64 	{%temp, %r15}, %fd100;
	}
	shl.b32 	%r33, %r13, 20;
	add.s32 	%r34, %r33, %r15;
	mov.b64 	%fd108, {%r14, %r34};
	{
	.reg .b32 %temp; 
	mov.b64 	{%temp, %r35}, %fd4;
	}
	mov.b32 	%f2, %r35;
	abs.f32 	%f1, %f2;
	setp.lt.f32 	%p4, %f1, 0f4086232B;
	@%p4 bra 	$L__BB2_7;
	setp.lt.f64 	%p5, %fd4, 0d0000000000000000;
	add.f64 	%fd101, %fd4, 0d7FF0000000000000;
	selp.f64 	%fd108, 0d0000000000000000, %fd101, %p5;
	setp.geu.f32 	%p6, %f1, 0f40874800;
	@%p6 bra 	$L__BB2_7;
	shr.u32 	%r36, %r13, 31;
	add.s32 	%r37, %r13, %r36;
	shr.s32 	%r38, %r37, 1;
	shl.b32 	%r39, %r38, 20;
	add.s32 	%r40, %r15, %r39;
	mov.b64 	%fd102, {%r14, %r40};
	sub.s32 	%r41, %r13, %r38;
	shl.b32 	%r42, %r41, 20;
	add.s32 	%r43, %r42, 1072693248;
	mov.b32 	%r44, 0;
	mov.b64 	%fd103, {%r44, %r43};
	mul.f64 	%fd108, %fd103, %fd102;
$L__BB2_7:
	abs.f64 	%fd104, %fd108;
	setp.eq.f64 	%p7, %fd104, 0d7FF0000000000000;
	fma.rn.f64 	%fd105, %fd108, %fd5, %fd108;
	selp.f64 	%fd106, %fd108, %fd105, %p7;
	st.param.f64 	[func_retval0], %fd106;
	ret;

}


// ===== COMPILED SASS (sm_100) =====

	.target	sm_100

	.elftype	@"ET_EXEC"


//--------------------- .note.nv.tkinfo           --------------------------
	.section	.note.nv.tkinfo,"",@"SHT_NOTE"
	.sectionflags	@"SHF_NOTE_NV_TKINFO"
	.tkinfo
        /*0018*/ 	.word	0x00000002
        /*0030*/ 	.string	""
        /*0030*/ 	.string	"ptxas"
        /*0030*/ 	.string	"Cuda compilation tools, release 13.0, V13.0.88"
        /*0030*/ 	.string	"Build cuda_13.0.r13.0/compiler.36424714_0"
        /*0030*/ 	.string	"-arch sm_100 -m 64 "



//--------------------- .note.nv.cuinfo           --------------------------
	.section	.note.nv.cuinfo,"",@"SHT_NOTE"
	.sectionflags	@"SHF_NOTE_NV_CUINFO"
        /*0018*/ 	.short	0x0002
        /*001a*/ 	.short	0x0064
        /*001c*/ 	.short	0x0082
	.zero		2


//--------------------- .nv.info                  --------------------------
	.section	.nv.info,"",@"SHT_CUDA_INFO"
	.align	4


	//----- nvinfo : EIATTR_REGCOUNT
	.align		4
        /*0000*/ 	.byte	0x04, 0x2f
        /*0002*/ 	.short	(.L_10 - .L_9)
	.align		4
.L_9:
        /*0004*/ 	.word	index@(_Z18init_device_sampleP6samplem)
        /*0008*/ 	.word	0x00000020


	//----- nvinfo : EIATTR_FRAME_SIZE
	.align		4
.L_10:
        /*000c*/ 	.byte	0x04, 0x11
        /*000e*/ 	.short	(.L_12 - .L_11)
	.align		4
.L_11:
        /*0010*/ 	.word	index@($_Z18init_device_sampleP6samplem$__internal_accurate_pow)
        /*0014*/ 	.word	0x00000000


	//----- nvinfo : EIATTR_FRAME_SIZE
	.align		4
.L_12:
        /*0018*/ 	.byte	0x04, 0x11
        /*001a*/ 	.short	(.L_14 - .L_13)
	.align		4
.L_13:
        /*001c*/ 	.word	index@(_Z18init_device_sampleP6samplem)
        /*0020*/ 	.word	0x00000000


	//----- nvinfo : EIATTR_REGCOUNT
	.align		4
.L_14:
        /*0024*/ 	.byte	0x04, 0x2f
        /*0026*/ 	.short	(.L_16 - .L_15)
	.align		4
.L_15:
        /*0028*/ 	.word	index@(_Z14reduce_samplesP6samplePf)
        /*002c*/ 	.word	0x0000000c


	//----- nvinfo : EIATTR_FRAME_SIZE
	.align		4
.L_16:
        /*0030*/ 	.byte	0x04, 0x11
        /*0032*/ 	.short	(.L_18 - .L_17)
	.align		4
.L_17:
        /*0034*/ 	.word	index@(_Z14reduce_samplesP6samplePf)
        /*0038*/ 	.word	0x00000000


	//----- nvinfo : EIATTR_MIN_STACK_SIZE
	.align		4
.L_18:
        /*003c*/ 	.byte	0x04, 0x12
        /*003e*/ 	.short	(.L_20 - .L_19)
	.align		4
.L_19:
        /*0040*/ 	.word	index@(_Z14reduce_samplesP6samplePf)
        /*0044*/ 	.word	0x00000000


	//----- nvinfo : EIATTR_MIN_STACK_SIZE
	.align		4
.L_20:
        /*0048*/ 	.byte	0x04, 0x12
        /*004a*/ 	.short	(.L_22 - .L_21)
	.align		4
.L_21:
        /*004c*/ 	.word	index@(_Z18init_device_sampleP6samplem)
        /*0050*/ 	.word	0x00000000
.L_22:


//--------------------- .nv.compat                --------------------------
	.section	.nv.compat,"",@"SHT_CUDA_COMPAT_INFO"
	.align	4
        /*0000*/ 	.byte	0x02, 0x09, 0x00, 0x00, 0x02, 0x02, 0x01, 0x00, 0x02, 0x05, 0x05, 0x00, 0x03, 0x07, 0x01, 0x01
        /*0010*/ 	.byte	0x02, 0x03, 0x00, 0x00, 0x02, 0x06, 0x01, 0x00, 0x04, 0x0b, 0x08, 0x00, 0x01, 0x00, 0x00, 0x00
        /*0020*/ 	.byte	0x00, 0x00, 0x00, 0x00


//--------------------- .nv.info._Z14reduce_samplesP6samplePf --------------------------
	.section	.nv.info._Z14reduce_samplesP6samplePf,"",@"SHT_CUDA_INFO"
	.sectionflags	@""
	.align	4


	//----- nvinfo : EIATTR_CUDA_API_VERSION
	.align		4
        /*0000*/ 	.byte	0x04, 0x37
        /*0002*/ 	.short	(.L_24 - .L_23)
.L_23:
        /*0004*/ 	.word	0x00000082


	//----- nvinfo : EIATTR_KPARAM_INFO
	.align		4
.L_24:
        /*0008*/ 	.byte	0x04, 0x17
        /*000a*/ 	.short	(.L_26 - .L_25)
.L_25:
        /*000c*/ 	.word	0x00000000
        /*0010*/ 	.short	0x0001
        /*0012*/ 	.short	0x0008
        /*0014*/ 	.byte	0x00, 0xf5, 0x21, 0x00


	//----- nvinfo : EIATTR_KPARAM_INFO
	.align		4
.L_26:
        /*0018*/ 	.byte	0x04, 0x17
        /*001a*/ 	.short	(.L_28 - .L_27)
.L_27:
        /*001c*/ 	.word	0x00000000
        /*0020*/ 	.short	0x0000
        /*0022*/ 	.short	0x0000
        /*0024*/ 	.byte	0x00, 0xf5, 0x21, 0x00


	//----- nvinfo : EIATTR_SPARSE_MMA_MASK
	.align		4
.L_28:
        /*0028*/ 	.byte	0x03, 0x50
        /*002a*/ 	.short	0x0000


	//----- nvinfo : EIATTR_MAXREG_COUNT
	.align		4
        /*002c*/ 	.byte	0x03, 0x1b
        /*002e*/ 	.short	0x00ff


	//----- nvinfo : EIATTR_NUM_BARRIERS
	.align		4
        /*0030*/ 	.byte	0x02, 0x4c
        /*0032*/ 	.byte	0x01
	.zero		1


	//----- nvinfo : EIATTR_MERCURY_ISA_VERSION
	.align		4
        /*0034*/ 	.byte	0x03, 0x5f
        /*0036*/ 	.short	0x0101


	//----- nvinfo : EIATTR_VRC_CTA_INIT_COUNT
	.align		4
        /*0038*/ 	.byte	0x02, 0x4a
	.zero		1
	.zero		1


	//----- nvinfo : EIATTR_EXIT_INSTR_OFFSETS
	.align		4
        /*003c*/ 	.byte	0x04, 0x1c
        /*003e*/ 	.short	(.L_30 - .L_29)


	//   ....[0]....
.L_29:
        /*0040*/ 	.word	0x000003d0


	//   ....[1]....
        /*0044*/ 	.word	0x00000410


	//----- nvinfo : EIATTR_CBANK_PARAM_SIZE
	.align		4
.L_30:
        /*0048*/ 	.byte	0x03, 0x19
        /*004a*/ 	.short	0x0010


	//----- nvinfo : EIATTR_PARAM_CBANK
	.align		4
        /*004c*/ 	.byte	0x04, 0x0a
        /*004e*/ 	.short	(.L_32 - .L_31)
	.align		4
.L_31:
        /*0050*/ 	.word	index@(.nv.constant0._Z14reduce_samplesP6samplePf)
        /*0054*/ 	.short	0x0380
        /*0056*/ 	.short	0x0010


	//----- nvinfo : EIATTR_SW_WAR
	.align		4
.L_32:
        /*0058*/ 	.byte	0x04, 0x36
        /*005a*/ 	.short	(.L_34 - .L_33)
.L_33:
        /*005c*/ 	.word	0x00000008
.L_34:


//--------------------- .nv.info._Z18init_device_sampleP6samplem --------------------------
	.section	.nv.info._Z18init_device_sampleP6samplem,"",@"SHT_CUDA_INFO"
	.sectionflags	@""
	.align	4


	//----- nvinfo : EIATTR_CUDA_API_VERSION
	.align		4
        /*0000*/ 	.byte	0x04, 0x37
        /*0002*/ 	.short	(.L_36 - .L_35)
.L_35:
        /*0004*/ 	.word	0x00000082


	//----- nvinfo : EIATTR_KPARAM_INFO
	.align		4
.L_36:
        /*0008*/ 	.byte	0x04, 0x17
        /*000a*/ 	.short	(.L_38 - .L_37)
.L_37:
        /*000c*/ 	.word	0x00000000
        /*0010*/ 	.short	0x0001
        /*0012*/ 	.short	0x0008
        /*0014*/ 	.byte	0x00, 0xf0, 0x21, 0x00


	//----- nvinfo : EIATTR_KPARAM_INFO
	.align		4
.L_38:
        /*0018*/ 	.byte	0x04, 0x17
        /*001a*/ 	.short	(.L_40 - .L_39)
.L_39:
        /*001c*/ 	.word	0x00000000
        /*0020*/ 	.short	0x0000
        /*0022*/ 	.short	0x0000
        /*0024*/ 	.byte	0x00, 0xf5, 0x21, 0x00


	//----- nvinfo : EIATTR_SPARSE_MMA_MASK
	.align		4
.L_40:
        /*0028*/ 	.byte	0x03, 0x50
        /*002a*/ 	.short	0x0000


	//----- nvinfo : EIATTR_MAXREG_COUNT
	.align		4
        /*002c*/ 	.byte	0x03, 0x1b
        /*002e*/ 	.short	0x00ff


	//----- nvinfo : EIATTR_MERCURY_ISA_VERSION
	.align		4
        /*0030*/ 	.byte	0x03, 0x5f
        /*0032*/ 	.short	0x0101


	//----- nvinfo : EIATTR_VRC_CTA_INIT_COUNT
	.align		4
        /*0034*/ 	.byte	0x02, 0x4a
	.zero		1
	.zero		1


	//----- nvinfo : EIATTR_EXIT_INSTR_OFFSETS
	.align		4
        /*0038*/ 	.byte	0x04, 0x1c
        /*003a*/ 	.short	(.L_42 - .L_41)


	//   ....[0]....
.L_41:
        /*003c*/ 	.word	0x00001410


	//----- nvinfo : EIATTR_CRS_STACK_SIZE
	.align		4
.L_42:
        /*0040*/ 	.byte	0x04, 0x1e
        /*0042*/ 	.short	(.L_44 - .L_43)
.L_43:
        /*0044*/ 	.word	0x00000000


	//----- nvinfo : EIATTR_CBANK_PARAM_SIZE
	.align		4
.L_44:
        /*0048*/ 	.byte	0x03, 0x19
        /*004a*/ 	.short	0x0010


	//----- nvinfo : EIATTR_PARAM_CBANK
	.align		4
        /*004c*/ 	.byte	0x04, 0x0a
        /*004e*/ 	.short	(.L_46 - .L_45)
	.align		4
.L_45:
        /*0050*/ 	.word	index@(.nv.constant0._Z18init_device_sampleP6samplem)
        /*0054*/ 	.short	0x0380
        /*0056*/ 	.short	0x0010


	//----- nvinfo : EIATTR_SW_WAR
	.align		4
.L_46:
        /*0058*/ 	.byte	0x04, 0x36
        /*005a*/ 	.short	(.L_48 - .L_47)
.L_47:
        /*005c*/ 	.word	0x00000008
.L_48:


//--------------------- .nv.callgraph             --------------------------
	.section	.nv.callgraph,"",@"SHT_CUDA_CALLGRAPH"
	.align	4
	.sectionentsize	8
	.align		4
        /*0000*/ 	.word	0x00000000
	.align		4
        /*0004*/ 	.word	0xffffffff
	.align		4
        /*0008*/ 	.word	0x00000000
	.align		4
        /*000c*/ 	.word	0xfffffffe
	.align		4
        /*0010*/ 	.word	0x00000000
	.align		4
        /*0014*/ 	.word	0xfffffffd
	.align		4
        /*0018*/ 	.word	0x00000000
	.align		4
        /*001c*/ 	.word	0xfffffffc


//--------------------- .nv.constant4             --------------------------
	.section	.nv.constant4,"a",@progbits
	.align	8
	.align		8
.nv.constant4:
        /*0000*/ 	.dword	precalc_xorwow_matrix
	.align		8
        /*0008*/ 	.dword	precalc_xorwow_offset_matrix
	.align		8
        /*0010*/ 	.dword	mrg32k3aM1
	.align		8
        /*0018*/ 	.dword	mrg32k3aM2
	.align		8
        /*0020*/ 	.dword	mrg32k3aM1SubSeq
	.align		8
        /*0028*/ 	.dword	mrg32k3aM2SubSeq
	.align		8
        /*0030*/ 	.dword	mrg32k3aM1Seq
	.align		8
        /*0038*/ 	.dword	mrg32k3aM2Seq


//--------------------- .nv.constant3             --------------------------
	.section	.nv.constant3,"a",@progbits
	.align	8
.nv.constant3:
	.type		__cr_lgamma_table,@object
	.size		__cr_lgamma_table,(.L_8 - __cr_lgamma_table)
__cr_lgamma_table:
        /*0000*/ 	.byte	0x00, 0x00, 0x00, 0x00, 0x00, 0x00, 0x00, 0x00, 0x00, 0x00, 0x00, 0x00, 0x00, 0x00, 0x00, 0x00
        /*0010*/ 	.byte	0xef, 0x39, 0xfa, 0xfe, 0x42, 0x2e, 0xe6, 0x3f, 0x02, 0x20, 0x2a, 0xfa, 0x0b, 0xab, 0xfc, 0x3f
        /*0020*/ 	.byte	0xf9, 0x2c, 0x92, 0x7c, 0xa7, 0x6c, 0x09, 0x40, 0xc9, 0x79, 0x44, 0x3c, 0x64, 0x26, 0x13, 0x40
        /*0030*/ 	.byte	0xca, 0x01, 0xcf, 0x3a, 0x27, 0x51, 0x1a, 0x40, 0x30, 0xcc, 0x2d, 0xf3, 0xe1, 0x0c, 0x21, 0x40
        /*0040*/ 	.byte	0x0d, 0xb7, 0xfc, 0x82, 0x8e, 0x35, 0x25, 0x40
.L_8:


//--------------------- .text._Z14reduce_samplesP6samplePf --------------------------
	.section	.text._Z14reduce_samplesP6samplePf,"ax",@progbits
	.align	128
        .global         _Z14reduce_samplesP6samplePf
        .type           _Z14reduce_samplesP6samplePf,@function
        .size           _Z14reduce_samplesP6samplePf,(.L_x_14 - _Z14reduce_samplesP6samplePf)
        .other          _Z14reduce_samplesP6samplePf,@"STO_CUDA_ENTRY STV_DEFAULT"
_Z14reduce_samplesP6samplePf:
.text._Z14reduce_samplesP6samplePf:
[----:B------:R-:W-:Y:S01]  /*0000*/  LDC R1, c[0x0][0x37c] ;  /* 0x0000df00ff017b82 */ /* 0x000fe20000000800 */
[----:B------:R-:W0:Y:S07]  /*0010*/  S2R R9, SR_TID.X ;  /* 0x0000000000097919 */ /* 0x000e2e0000002100 */
[----:B------:R-:W0:Y:S01]  /*0020*/  LDC.64 R2, c[0x0][0x380] ;  /* 0x0000e000ff027b82 */ /* 0x000e220000000a00 */
[----:B------:R-:W1:Y:S01]  /*0030*/  LDCU.64 UR6, c[0x0][0x358] ;  /* 0x00006b00ff0677ac */ /* 0x000e620008000a00 */
[----:B0-----:R-:W-:-:S06]  /*0040*/  IMAD.WIDE.U32 R2, R9, 0x48, R2 ;  /* 0x0000004809027825 */ /* 0x001fcc00078e0002 */
[----:B-1----:R-:W2:Y:S01]  /*0050*/  LDG.E R2, desc[UR6][R2.64+0x40] ;  /* 0x0000400602027981 */ /* 0x002ea2000c1e1900 */
[----:B------:R-:W0:Y:S01]  /*0060*/  S2UR UR5, SR_CgaCtaId ;  /* 0x00000000000579c3 */ /* 0x000e220000008800 */
[----:B------:R-:W-:Y:S01]  /*0070*/  UMOV UR4, 0x400 ;  /* 0x0000040000047882 */ /* 0x000fe20000000000 */
[C---:B------:R-:W-:Y:S02]  /*0080*/  ISETP.GT.U32.AND P1, PT, R9.reuse, 0x7f, PT ;  /* 0x0000007f0900780c */ /* 0x040fe40003f24070 */
[----:B------:R-:W-:Y:S01]  /*0090*/  ISETP.GT.U32.AND P0, PT, R9, 0x3f, PT ;  /* 0x0000003f0900780c */ /* 0x000fe20003f04070 */
[----:B0-----:R-:W-:-:S06]  /*00a0*/  ULEA UR4, UR5, UR4, 0x18 ;  /* 0x0000000405047291 */ /* 0x001fcc000f8ec0ff */
[----:B------:R-:W-:Y:S02]  /*00b0*/  LEA R5, R9, UR4, 0x2 ;  /* 0x0000000409057c11 */ /* 0x000fe4000f8e10ff */
[----:B--2---:R-:W-:-:S05]  /*00c0*/  I2FP.F32.S32 R0, R2 ;  /* 0x0000000200007245 */ /* 0x004fca0000201400 */
[----:B------:R-:W-:Y:S01]  /*00d0*/  STS [R5], R0 ;  /* 0x0000000005007388 */ /* 0x000fe20000000800 */
[----:B------:R-:W-:Y:S06]  /*00e0*/  BAR.SYNC.DEFER_BLOCKING 0x0 ;  /* 0x0000000000007b1d */ /* 0x000fec0000010000 */
[----:B------:R-:W-:Y:S04]  /*00f0*/  @!P1 LDS R4, [R5+0x200] ;  /* 0x0002000005049984 */ /* 0x000fe80000000800 */
[----:B------:R-:W0:Y:S02]  /*0100*/  @!P1 LDS R7, [R5] ;  /* 0x0000000005079984 */ /* 0x000e240000000800 */
[----:B0-----:R-:W-:-:S05]  /*0110*/  @!P1 FADD R4, R4, R7 ;  /* 0x0000000704049221 */ /* 0x001fca0000000000 */
[----:B------:R-:W-:Y:S01]  /*0120*/  @!P1 STS [R5], R4 ;  /* 0x0000000405009388 */ /* 0x000fe20000000800 */
[----:B------:R-:W-:Y:S01]  /*0130*/  BAR.SYNC.DEFER_BLOCKING 0x0 ;  /* 0x0000000000007b1d */ /* 0x000fe20000010000 */
[----:B------:R-:W-:-:S05]  /*0140*/  ISETP.GT.U32.AND P1, PT, R9, 0x1f, PT ;  /* 0x0000001f0900780c */ /* 0x000fca0003f24070 */
        /* <DEDUP_REMOVED lines=29> */
[----:B------:R-:W-:-:S05]  /*0320*/  ISETP.NE.AND P0, PT, R9, RZ, PT ;  /* 0x000000ff0900720c */ /* 0x000fca0003f05270 */
[----:B------:R-:W-:Y:S04]  /*0330*/  @!P1 LDS R3, [R5+0x8] ;  /* 0x0000080005039984 */ /* 0x000fe80000000800 */
[----:B------:R-:W0:Y:S02]  /*0340*/  @!P1 LDS R4, [R5] ;  /* 0x0000000005049984 */ /* 0x000e240000000800 */
[----:B0-----:R-:W-:-:S05]  /*0350*/  @!P1 FADD R4, R3, R4 ;  /* 0x0000000403049221 */ /* 0x001fca0000000000 */
[----:B------:R-:W-:Y:S01]  /*0360*/  @!P1 STS [R5], R4 ;  /* 0x0000000405009388 */ /* 0x000fe20000000800 */
[----:B------:R-:W-:Y:S06]  /*0370*/  BAR.SYNC.DEFER_BLOCKING 0x0 ;  /* 0x0000000000007b1d */ /* 0x000fec0000010000 */
[----:B------:R-:W-:Y:S04]  /*0380*/  @!P0 LDS R2, [UR4+0x4] ;  /* 0x00000404ff028984 */ /* 0x000fe80008000800 */
[----:B------:R-:W0:Y:S02]  /*0390*/  @!P0 LDS R3, [R5] ;  /* 0x0000000005038984 */ /* 0x000e240000000800 */
[----:B0-----:R-:W-:-:S05]  /*03a0*/  @!P0 FADD R2, R2, R3 ;  /* 0x0000000302028221 */ /* 0x001fca0000000000 */
[----:B------:R0:W-:Y:S01]  /*03b0*/  @!P0 STS [R5], R2 ;  /* 0x0000000205008388 */ /* 0x0001e20000000800 */
[----:B------:R-:W-:Y:S06]  /*03c0*/  BAR.SYNC.DEFER_BLOCKING 0x0 ;  /* 0x0000000000007b1d */ /* 0x000fec0000010000 */
[----:B------:R-:W-:Y:S05]  /*03d0*/  @P0 EXIT ;  /* 0x000000000000094d */ /* 0x000fea0003800000 */
[----:B0-----:R-:W0:Y:S01]  /*03e0*/  LDS R5, [UR4] ;  /* 0x00000004ff057984 */ /* 0x001e220008000800 */
[----:B------:R-:W0:Y:S03]  /*03f0*/  LDC.64 R2, c[0x0][0x388] ;  /* 0x0000e200ff027b82 */ /* 0x000e260000000a00 */
[----:B0-----:R-:W-:Y:S01]  /*0400*/  STG.E desc[UR6][R2.64], R5 ;  /* 0x0000000502007986 */ /* 0x001fe2000c101906 */
[----:B------:R-:W-:Y:S05]  /*0410*/  EXIT ;  /* 0x000000000000794d */ /* 0x000fea0003800000 */
.L_x_0:
[----:B------:R-:W-:-:S00]  /*0420*/  BRA `(.L_x_0) ;  /* 0xfffffffc00fc7947 */ /* 0x000fc0000383ffff */
[----:B------:R-:W-:-:S00]  /*0430*/  NOP ;  /* 0x0000000000007918 */ /* 0x000fc00000000000 */
        /* <DEDUP_REMOVED lines=12> */
.L_x_14:


//--------------------- .text._Z18init_device_sampleP6samplem --------------------------
	.section	.text._Z18init_device_sampleP6samplem,"ax",@progbits
	.align	128
        .global         _Z18init_device_sampleP6samplem
        .type           _Z18init_device_sampleP6samplem,@function
        .size           _Z18init_device_sampleP6samplem,(.L_x_13 - _Z18init_device_sampleP6samplem)
        .other          _Z18init_device_sampleP6samplem,@"STO_CUDA_ENTRY STV_DEFAULT"
_Z18init_device_sampleP6samplem:
.text._Z18init_device_sampleP6samplem:
[----:B------:R-:W-:Y:S08]  /*0000*/  LDC R1, c[0x0][0x37c] ;  /* 0x0000df00ff017b82 */ /* 0x000ff00000000800 */
[----:B------:R-:W0:Y:S01]  /*0010*/  LDC.64 R2, c[0x0][0x388] ;  /* 0x0000e200ff027b82 */ /* 0x000e220000000a00 */
[----:B------:R-:W1:Y:S01]  /*0020*/  S2R R11, SR_TID.X ;  /* 0x00000000000b7919 */ /* 0x000e620000002100 */
[----:B------:R-:W2:Y:S01]  /*0030*/  LDCU.64 UR4, c[0x0][0x358] ;  /* 0x00006b00ff0477ac */ /* 0x000ea20008000a00 */
[----:B------:R-:W-:Y:S05]  /*0040*/  BSSY.RECONVERGENT B0, `(.L_x_1) ;  /* 0x00000ea000007945 */ /* 0x000fea0003800200 */
[----:B------:R-:W1:Y:S01]  /*0050*/  LDC.64 R6, c[0x0][0x380] ;  /* 0x0000e000ff067b82 */ /* 0x000e620000000a00 */
[----:B0-----:R-:W-:-:S02]  /*0060*/  LOP3.LUT R0, R2, 0xaad26b49, RZ, 0x3c, !PT ;  /* 0xaad26b4902007812 */ /* 0x001fc400078e3cff */
[----:B------:R-:W-:-:S03]  /*0070*/  LOP3.LUT R2, R3, 0xf7dcefdd, RZ, 0x3c, !PT ;  /* 0xf7dcefdd03027812 */ /* 0x000fc600078e3cff */
[----:B------:R-:W-:Y:S02]  /*0080*/  IMAD R0, R0, 0x4182bed5, RZ ;  /* 0x4182bed500007824 */ /* 0x000fe400078e02ff */
[----:B------:R-:W-:Y:S02]  /*0090*/  IMAD R5, R2, -0x658354e5, RZ ;  /* 0x9a7cab1b02057824 */ /* 0x000fe400078e02ff */
[----:B-1----:R-:W-:Y:S01]  /*00a0*/  IMAD.WIDE.U32 R6, R11, 0x48, R6 ;  /* 0x000000480b067825 */ /* 0x002fe200078e0006 */
[C---:B------:R-:W-:Y:S02]  /*00b0*/  LOP3.LUT R2, R0.reuse, 0x159a55e5, RZ, 0x3c, !PT ;  /* 0x159a55e500027812 */ /* 0x040fe400078e3cff */
[C---:B------:R-:W-:Y:S01]  /*00c0*/  LOP3.LUT R8, R5.reuse, 0x5491333, RZ, 0x3c, !PT ;  /* 0x0549133305087812 */ /* 0x040fe200078e3cff */
[C---:B------:R-:W-:Y:S01]  /*00d0*/  IMAD.IADD R4, R0.reuse, 0x1, R5 ;  /* 0x0000000100047824 */ /* 0x040fe200078e0205 */
[----:B--2---:R0:W-:Y:S01]  /*00e0*/  STG.E desc[UR4][R6.64], R11 ;  /* 0x0000000b06007986 */ /* 0x0041e2000c101904 */
[----:B------:R-:W-:Y:S01]  /*00f0*/  VIADD R3, R5, 0x1f123bb5 ;  /* 0x1f123bb505037836 */ /* 0x000fe20000000000 */
[----:B------:R-:W-:Y:S01]  /*0100*/  ISETP.NE.AND P0, PT, R11, RZ, PT ;  /* 0x000000ff0b00720c */ /* 0x000fe20003f05270 */
[----:B------:R-:W-:-:S02]  /*0110*/  VIADD R5, R0, 0x75bcd15 ;  /* 0x075bcd1500057836 */ /* 0x000fc40000000000 */
[----:B------:R-:W-:Y:S01]  /*0120*/  VIADD R9, R0, 0x583f19 ;  /* 0x00583f1900097836 */ /* 0x000fe20000000000 */
[----:B------:R0:W-:Y:S01]  /*0130*/  STG.E.64 desc[UR4][R6.64+0x10], R2 ;  /* 0x0000100206007986 */ /* 0x0001e2000c101b04 */
[----:B------:R-:W-:-:S03]  /*0140*/  VIADD R4, R4, 0x64f0c9 ;  /* 0x0064f0c904047836 */ /* 0x000fc60000000000 */
[----:B------:R0:W-:Y:S04]  /*0150*/  STG.E.64 desc[UR4][R6.64+0x18], R8 ;  /* 0x0000180806007986 */ /* 0x0001e8000c101b04 */
[----:B------:R0:W-:Y:S01]  /*0160*/  STG.E.64 desc[UR4][R6.64+0x8], R4 ;  /* 0x0000080406007986 */ /* 0x0001e2000c101b04 */
[----:B------:R-:W-:Y:S05]  /*0170*/  @!P0 BRA `(.L_x_2) ;  /* 0x0000000c00588947 */ /* 0x000fea0003800000 */
[----:B------:R-:W-:Y:S02]  /*0180*/  IMAD.MOV.U32 R0, RZ, RZ, R11 ;  /* 0x000000ffff007224 */ /* 0x000fe400078e000b */
[----:B------:R-:W-:Y:S02]  /*0190*/  IMAD.MOV.U32 R13, RZ, RZ, RZ ;  /* 0x000000ffff0d7224 */ /* 0x000fe400078e00ff */
[----:B0-----:R-:W-:-:S07]  /*01a0*/  IMAD.MOV.U32 R4, RZ, RZ, RZ ;  /* 0x000000ffff047224 */ /* 0x001fce00078e00ff */
.L_x_8:
[----:B------:R-:W-:Y:S01]  /*01b0*/  LOP3.LUT R6, R0, 0x3, RZ, 0xc0, !PT ;  /* 0x0000000300067812 */ /* 0x000fe200078ec0ff */
[----:B------:R-:W-:Y:S03]  /*01c0*/  BSSY.RECONVERGENT B1, `(.L_x_3) ;  /* 0x00000cb000017945 */ /* 0x000fe60003800200 */
[----:B------:R-:W-:-:S04]  /*01d0*/  ISETP.NE.U32.AND P0, PT, R6, RZ, PT ;  /* 0x000000ff0600720c */ /* 0x000fc80003f05070 */
[----:B------:R-:W-:-:S13]  /*01e0*/  ISETP.NE.AND.EX P0, PT, RZ, RZ, PT, P0 ;  /* 0x000000ffff00720c */ /* 0x000fda0003f05300 */
[----:B0-----:R-:W-:Y:S05]  /*01f0*/  @!P0 BRA `(.L_x_4) ;  /* 0x0000000c001c8947 */ /* 0x001fea0003800000 */
[----:B------:R-:W0:Y:S01]  /*0200*/  LDC.64 R6, c[0x4][RZ] ;  /* 0x01000000ff067b82 */ /* 0x000e220000000a00 */
[----:B------:R-:W-:Y:S02]  /*0210*/  IMAD.MOV.U32 R12, RZ, RZ, RZ ;  /* 0x000000ffff0c7224 */ /* 0x000fe400078e00ff */
[----:B0-----:R-:W-:-:S07]  /*0220*/  IMAD.WIDE.U32 R6, R4, 0xc80, R6 ;  /* 0x00000c8004067825 */ /* 0x001fce00078e0006 */
.L_x_7:
[----:B------:R-:W-:Y:S01]  /*0230*/  IMAD.MOV.U32 R15, RZ, RZ, RZ ;  /* 0x000000ffff0f7224 */ /* 0x000fe200078e00ff */
[----:B0-----:R-:W-:Y:S02]  /*0240*/  CS2R R8, SRZ ;  /* 0x0000000000087805 */ /* 0x001fe4000001ff00 */
[----:B------:R-:W-:Y:S01]  /*0250*/  CS2R R2, SRZ ;  /* 0x0000000000027805 */ /* 0x000fe2000001ff00 */
[----:B------:R-:W-:-:S07]  /*0260*/  IMAD.MOV.U32 R5, RZ, RZ, RZ ;  /* 0x000000ffff057224 */ /* 0x000fce00078e00ff */
.L_x_6:
[----:B------:R-:W0:Y:S01]  /*0270*/  S2R R14, SR_TID.X ;  /* 0x00000000000e7919 */ /* 0x000e220000002100 */
[----:B------:R-:W0:Y:S02]  /*0280*/  LDC.64 R10, c[0x0][0x380] ;  /* 0x0000e000ff0a7b82 */ /* 0x000e240000000a00 */
[----:B0-----:R-:W-:-:S04]  /*0290*/  IMAD.WIDE.U32 R10, R14, 0x48, R10 ;  /* 0x000000480e0a7825 */ /* 0x001fc800078e000a */
[----:B------:R-:W-:-:S05]  /*02a0*/  IMAD.WIDE.U32 R10, R15, 0x4, R10 ;  /* 0x000000040f0a7825 */ /* 0x000fca00078e000a */
[----:B------:R0:W5:Y:S01]  /*02b0*/  LDG.E R16, desc[UR4][R10.64+0xc] ;  /* 0x00000c040a107981 */ /* 0x000162000c1e1900 */
[----:B------:R-:W-:-:S07]  /*02c0*/  IMAD.MOV.U32 R17, RZ, RZ, RZ ;  /* 0x000000ffff117224 */ /* 0x000fce00078e00ff */
.L_x_5:
[----:B-----5:R-:W-:Y:S01]  /*02d0*/  SHF.R.U32.HI R23, RZ, R17, R16 ;  /* 0x00000011ff177219 */ /* 0x020fe20000011610 */
[----:B0-----:R-:W-:-:S03]  /*02e0*/  IMAD.SHL.U32 R10, R15, 0x20, RZ ;  /* 0x000000200f0a7824 */ /* 0x001fc600078e00ff */
[----:B------:R-:W-:Y:S01]  /*02f0*/  LOP3.LUT R11, R23, 0x1, RZ, 0xc0, !PT ;  /* 0x00000001170b7812 */ /* 0x000fe200078ec0ff */
[----:B------:R-:W-:-:S03]  /*0300*/  IMAD.IADD R10, R10, 0x1, R17 ;  /* 0x000000010a0a7824 */ /* 0x000fc600078e0211 */
[----:B------:R-:W-:Y:S01]  /*0310*/  ISETP.NE.U32.AND P0, PT, R11, 0x1, PT ;  /* 0x000000010b00780c */ /* 0x000fe20003f05070 */
[----:B------:R-:W-:-:S03]  /*0320*/  IMAD R11, R10, 0x5, RZ ;  /* 0x000000050a0b7824 */ /* 0x000fc600078e02ff */
[----:B------:R-:W-:Y:S01]  /*0330*/  R2P PR, R23, 0x7e ;  /* 0x0000007e17007804 */ /* 0x000fe20000000000 */
[----:B------:R-:W-:-:S08]  /*0340*/  IMAD.WIDE.U32 R10, R11, 0x4, R6 ;  /* 0x000000040b0a7825 */ /* 0x000fd000078e0006 */
[----:B------:R-:W2:Y:S04]  /*0350*/  @!P0 LDG.E R20, desc[UR4][R10.64+0x10] ;  /* 0x000010040a148981 */ /* 0x000ea8000c1e1900 */
[----:B------:R-:W3:Y:S04]  /*0360*/  @P1 LDG.E R22, desc[UR4][R10.64+0x24] ;  /* 0x000024040a161981 */ /* 0x000ee8000c1e1900 */
[----:B------:R-:W4:Y:S04]  /*0370*/  @P2 LDG.E R24, desc[UR4][R10.64+0x38] ;  /* 0x000038040a182981 */ /* 0x000f28000c1e1900 */
[----:B------:R-:W4:Y:S04]  /*0380*/  @P3 LDG.E R26, desc[UR4][R10.64+0x4c] ;  /* 0x00004c040a1a3981 */ /* 0x000f28000c1e1900 */
[----:B------:R-:W4:Y:S04]  /*0390*/  @P4 LDG.E R28, desc[UR4][R10.64+0x60] ;  /* 0x000060040a1c4981 */ /* 0x000f28000c1e1900 */
[----:B------:R-:W4:Y:S04]  /*03a0*/  @!P0 LDG.E R18, desc[UR4][R10.64] ;  /* 0x000000040a128981 */ /* 0x000f28000c1e1900 */
[----:B------:R-:W4:Y:S04]  /*03b0*/  @!P0 LDG.E R19, desc[UR4][R10.64+0x4] ;  /* 0x000004040a138981 */ /* 0x000f28000c1e1900 */
[----:B------:R-:W4:Y:S04]  /*03c0*/  @P5 LDG.E R21, desc[UR4][R10.64+0x74] ;  /* 0x000074040a155981 */ /* 0x000f28000c1e1900 */
[----:B------:R-:W4:Y:S04]  /*03d0*/  @P1 LDG.E R25, desc[UR4][R10.64+0x20] ;  /* 0x000020040a191981 */ /* 0x000f28000c1e1900 */
[----:B------:R-:W4:Y:S01]  /*03e0*/  @P3 LDG.E R27, desc[UR4][R10.64+0x48] ;  /* 0x000048040a1b3981 */ /* 0x000f22000c1e1900 */
[----:B--2---:R-:W-:-:S03]  /*03f0*/  @!P0 LOP3.LUT R9, R9, R20, RZ, 0x3c, !PT ;  /* 0x0000001409098212 */ /* 0x004fc600078e3cff */
[----:B------:R-:W2:Y:S01]  /*0400*/  @P1 LDG.E R20, desc[UR4][R10.64+0x14] ;  /* 0x000014040a141981 */ /* 0x000ea2000c1e1900 */
[----:B---3--:R-:W-:-:S03]  /*0410*/  @P1 LOP3.LUT R9, R9, R22, RZ, 0x3c, !PT ;  /* 0x0000001609091212 */ /* 0x008fc600078e3cff */
[----:B------:R-:W3:Y:S01]  /*0420*/  @P1 LDG.E R22, desc[UR4][R10.64+0x1c] ;  /* 0x00001c040a161981 */ /* 0x000ee2000c1e1900 */
[----:B----4-:R-:W-:-:S03]  /*0430*/  @P2 LOP3.LUT R9, R9, R24, RZ, 0x3c, !PT ;  /* 0x0000001809092212 */ /* 0x010fc600078e3cff */
[----:B------:R-:W4:Y:S01]  /*0440*/  @P2 LDG.E R24, desc[UR4][R10.64+0x28] ;  /* 0x000028040a182981 */ /* 0x000f22000c1e1900 */
[----:B------:R-:W-:-:S03]  /*0450*/  @P3 LOP3.LUT R9, R9, R26, RZ, 0x3c, !PT ;  /* 0x0000001a09093212 */ /* 0x000fc600078e3cff */
[----:B------:R-:W3:Y:S01]  /*0460*/  @P6 LDG.E R26, desc[UR4][R10.64+0x88] ;  /* 0x000088040a1a6981 */ /* 0x000ee2000c1e1900 */
[----:B------:R-:W-:Y:S02]  /*0470*/  @P4 LOP3.LUT R9, R9, R28, RZ, 0x3c, !PT ;  /* 0x0000001c09094212 */ /* 0x000fe400078e3cff */
[----:B------:R-:W-:Y:S02]  /*0480*/  @!P0 LOP3.LUT R5, R5, R18, RZ, 0x3c, !PT ;  /* 0x0000001205058212 */ /* 0x000fe400078e3cff */
[----:B------:R-:W3:Y:S01]  /*0490*/  @!P0 LDG.E R18, desc[UR4][R10.64+0x8] ;  /* 0x000008040a128981 */ /* 0x000ee2000c1e1900 */
[----:B------:R-:W-:-:S03]  /*04a0*/  @!P0 LOP3.LUT R2, R2, R19, RZ, 0x3c, !PT ;  /* 0x0000001302028212 */ /* 0x000fc600078e3cff */
[----:B------:R-:W3:Y:S01]  /*04b0*/  @!P0 LDG.E R19, desc[UR4][R10.64+0xc] ;  /* 0x00000c040a138981 */ /* 0x000ee2000c1e1900 */
[----:B------:R-:W-:-:S03]  /*04c0*/  @P5 LOP3.LUT R9, R9, R21, RZ, 0x3c, !PT ;  /* 0x0000001509095212 */ /* 0x000fc600078e3cff */
[----:B------:R-:W3:Y:S01]  /*04d0*/  @P1 LDG.E R21, desc[UR4][R10.64+0x18] ;  /* 0x000018040a151981 */ /* 0x000ee2000c1e1900 */
[----:B--2---:R-:W-:-:S03]  /*04e0*/  @P1 LOP3.LUT R5, R5, R20, RZ, 0x3c, !PT ;  /* 0x0000001405051212 */ /* 0x004fc600078e3cff */
[----:B------:R-:W2:Y:S01]  /*04f0*/  @P3 LDG.E R20, desc[UR4][R10.64+0x3c] ;  /* 0x00003c040a143981 */ /* 0x000ea2000c1e1900 */
[----:B----4-:R-:W-:-:S03]  /*0500*/  @P2 LOP3.LUT R5, R5, R24, RZ, 0x3c, !PT ;  /* 0x0000001805052212 */ /* 0x010fc600078e3cff */
[----:B------:R-:W4:Y:S01]  /*0510*/  @P4 LDG.E R24, desc[UR4][R10.64+0x50] ;  /* 0x000050040a184981 */ /* 0x000f22000c1e1900 */
[----:B---3--:R-:W-:-:S03]  /*0520*/  @!P0 LOP3.LUT R3, R3, R18, RZ, 0x3c, !PT ;  /* 0x0000001203038212 */ /* 0x008fc600078e3cff */
[----:B------:R-:W3:Y:S01]  /*0530*/  @P2 LDG.E R18, desc[UR4][R10.64+0x30] ;  /* 0x000030040a122981 */ /* 0x000ee2000c1e1900 */
[----:B------:R-:W-:-:S03]  /*0540*/  @!P0 LOP3.LUT R8, R8, R19, RZ, 0x3c, !PT ;  /* 0x0000001308088212 */ /* 0x000fc600078e3cff */
[----:B------:R-:W3:Y:S01]  /*0550*/  @P2 LDG.E R19, desc[UR4][R10.64+0x2c] ;  /* 0x00002c040a132981 */ /* 0x000ee2000c1e1900 */
[----:B------:R-:W-:-:S03]  /*0560*/  @P1 LOP3.LUT R2, R2, R21, RZ, 0x3c, !PT ;  /* 0x0000001502021212 */ /* 0x000fc600078e3cff */
[----:B------:R-:W3:Y:S01]  /*0570*/  @P2 LDG.E R21, desc[UR4][R10.64+0x34] ;  /* 0x000034040a152981 */ /* 0x000ee2000c1e1900 */
[----:B------:R-:W-:Y:S02]  /*0580*/  @P1 LOP3.LUT R3, R3, R22, RZ, 0x3c, !PT ;  /* 0x0000001603031212 */ /* 0x000fe400078e3cff */
[----:B------:R-:W-:Y:S01]  /*0590*/  @P1 LOP3.LUT R8, R8, R25, RZ, 0x3c, !PT ;  /* 0x0000001908081212 */ /* 0x000fe200078e3cff */
[----:B------:R-:W3:Y:S04]  /*05a0*/  @P3 LDG.E R22, desc[UR4][R10.64+0x44] ;  /* 0x000044040a163981 */ /* 0x000ee8000c1e1900 */
[----:B------:R-:W3:Y:S01]  /*05b0*/  @P3 LDG.E R25, desc[UR4][R10.64+0x40] ;  /* 0x000040040a193981 */ /* 0x000ee2000c1e1900 */
[----:B--2---:R-:W-:-:S03]  /*05c0*/  @P3 LOP3.LUT R5, R5, R20, RZ, 0x3c, !PT ;  /* 0x0000001405053212 */ /* 0x004fc600078e3cff */
[----:B------:R-:W2:Y:S01]  /*05d0*/  @P5 LDG.E R20, desc[UR4][R10.64+0x64] ;  /* 0x000064040a145981 */ /* 0x000ea2000c1e1900 */
[----:B----4-:R-:W-:-:S03]  /*05e0*/  @P4 LOP3.LUT R5, R5, R24, RZ, 0x3c, !PT ;  /* 0x0000001805054212 */ /* 0x010fc600078e3cff */
[----:B------:R-:W4:Y:S01]  /*05f0*/  @P6 LDG.E R24, desc[UR4][R10.64+0x78] ;  /* 0x000078040a186981 */ /* 0x000f22000c1e1900 */
[----:B---3--:R-:W-:-:S03]  /*0600*/  @P2 LOP3.LUT R3, R3, R18, RZ, 0x3c, !PT ;  /* 0x0000001203032212 */ /* 0x008fc600078e3cff */
[----:B------:R-:W3:Y:S01]  /*0610*/  @P4 LDG.E R18, desc[UR4][R10.64+0x58] ;  /* 0x000058040a124981 */ /* 0x000ee2000c1e1900 */
[----:B------:R-:W-:-:S03]  /*0620*/  @P2 LOP3.LUT R2, R2, R19, RZ, 0x3c, !PT ;  /* 0x0000001302022212 */ /* 0x000fc600078e3cff */
[----:B------:R-:W3:Y:S01]  /*0630*/  @P4 LDG.E R19, desc[UR4][R10.64+0x54] ;  /* 0x000054040a134981 */ /* 0x000ee2000c1e1900 */
[----:B------:R-:W-:-:S03]  /*0640*/  @P2 LOP3.LUT R8, R8, R21, RZ, 0x3c, !PT ;  /* 0x0000001508082212 */ /* 0x000fc600078e3cff */
[----:B------:R-:W3:Y:S01]  /*0650*/  @P4 LDG.E R21, desc[UR4][R10.64+0x5c] ;  /* 0x00005c040a154981 */ /* 0x000ee2000c1e1900 */
[----:B------:R-:W-:Y:S02]  /*0660*/  @P3 LOP3.LUT R3, R3, R22, RZ, 0x3c, !PT ;  /* 0x0000001603033212 */ /* 0x000fe400078e3cff */
[----:B------:R-:W-:Y:S01]  /*0670*/  @P3 LOP3.LUT R8, R8, R27, RZ, 0x3c, !PT ;  /* 0x0000001b08083212 */ /* 0x000fe200078e3cff */
[----:B------:R-:W3:Y:S01]  /*0680*/  @P5 LDG.E R22, desc[UR4][R10.64+0x6c] ;  /* 0x00006c040a165981 */ /* 0x000ee2000c1e1900 */
[----:B------:R-:W-:-:S03]  /*0690*/  @P3 LOP3.LUT R2, R2, R25, RZ, 0x3c, !PT ;  /* 0x0000001902023212 */ /* 0x000fc600078e3cff */
[----:B------:R-:W3:Y:S04]  /*06a0*/  @P5 LDG.E R25, desc[UR4][R10.64+0x68] ;  /* 0x000068040a195981 */ /* 0x000ee8000c1e1900 */
[----:B------:R-:W3:Y:S01]  /*06b0*/  @P5 LDG.E R27, desc[UR4][R10.64+0x70] ;  /* 0x000070040a1b5981 */ /* 0x000ee2000c1e1900 */
[----:B------:R-:W-:Y:S02]  /*06c0*/  LOP3.LUT P0, RZ, R23, 0x80, RZ, 0xc0, !PT ;  /* 0x0000008017ff7812 */ /* 0x000fe4000780c0ff */
[----:B--2---:R-:W-:-:S11]  /*06d0*/  @P5 LOP3.LUT R5, R5, R20, RZ, 0x3c, !PT ;  /* 0x0000001405055212 */ /* 0x004fd600078e3cff */
        /* <DEDUP_REMOVED lines=15> */
[----:B------:R-:W-:Y:S02]  /*07d0*/  @P6 LOP3.LUT R9, R9, R26, RZ, 0x3c, !PT ;  /* 0x0000001a09096212 */ /* 0x000fe400078e3cff */
[----:B--2---:R-:W-:Y:S02]  /*07e0*/  @P0 LOP3.LUT R5, R5, R20, RZ, 0x3c, !PT ;  /* 0x0000001405050212 */ /* 0x004fe400078e3cff */
[----:B----4-:R-:W-:Y:S02]  /*07f0*/  @P0 LOP3.LUT R9, R9, R24, RZ, 0x3c, !PT ;  /* 0x0000001809090212 */ /* 0x010fe400078e3cff */
[----:B---3--:R-:W-:Y:S02]  /*0800*/  @P6 LOP3.LUT R3, R3, R18, RZ, 0x3c, !PT ;  /* 0x0000001203036212 */ /* 0x008fe400078e3cff */
[----:B------:R-:W-:Y:S02]  /*0810*/  @P6 LOP3.LUT R2, R2, R19, RZ, 0x3c, !PT ;  /* 0x0000001302026212 */ /* 0x000fe400078e3cff */
[----:B------:R-:W-:-:S02]  /*0820*/  @P6 LOP3.LUT R8, R8, R21, RZ, 0x3c, !PT ;  /* 0x0000001508086212 */ /* 0x000fc400078e3cff */
[----:B------:R-:W-:Y:S02]  /*0830*/  @P0 LOP3.LUT R3, R3, R22, RZ, 0x3c, !PT ;  /* 0x0000001603030212 */ /* 0x000fe400078e3cff */
[----:B------:R-:W-:Y:S02]  /*0840*/  @P0 LOP3.LUT R2, R2, R25, RZ, 0x3c, !PT ;  /* 0x0000001902020212 */ /* 0x000fe400078e3cff */
[----:B------:R-:W-:Y:S02]  /*0850*/  @P0 LOP3.LUT R8, R8, R27, RZ, 0x3c, !PT ;  /* 0x0000001b08080212 */ /* 0x000fe400078e3cff */
[----:B------:R-:W-:-:S13]  /*0860*/  R2P PR, R23.B1, 0x7f ;  /* 0x0000007f17007804 */ /* 0x000fda0000001000 */
[----:B------:R-:W2:Y:S04]  /*0870*/  @P0 LDG.E R18, desc[UR4][R10.64+0xa0] ;  /* 0x0000a0040a120981 */ /* 0x000ea8000c1e1900 */
[----:B------:R-:W3:Y:S04]  /*0880*/  @P0 LDG.E R20, desc[UR4][R10.64+0xa8] ;  /* 0x0000a8040a140981 */ /* 0x000ee8000c1e1900 */
[----:B------:R-:W4:Y:S04]  /*0890*/  @P1 LDG.E R22, desc[UR4][R10.64+0xbc] ;  /* 0x0000bc040a161981 */ /* 0x000f28000c1e1900 */
[----:B------:R-:W4:Y:S04]  /*08a0*/  @P1 LDG.E R24, desc[UR4][R10.64+0xc4] ;  /* 0x0000c4040a181981 */ /* 0x000f28000c1e1900 */
[----:B------:R-:W4:Y:S04]  /*08b0*/  @P0 LDG.E R19, desc[UR4][R10.64+0xa4] ;  /* 0x0000a4040a130981 */ /* 0x000f28000c1e1900 */
[----:B------:R-:W4:Y:S04]  /*08c0*/  @P0 LDG.E R21, desc[UR4][R10.64+0xac] ;  /* 0x0000ac040a150981 */ /* 0x000f28000c1e1900 */
[----:B------:R-:W4:Y:S04]  /*08d0*/  @P1 LDG.E R25, desc[UR4][R10.64+0xb8] ;  /* 0x0000b8040a191981 */ /* 0x000f28000c1e1900 */
[----:B------:R-:W4:Y:S04]  /*08e0*/  @P2 LDG.E R26, desc[UR4][R10.64+0xc8] ;  /* 0x0000c8040a1a2981 */ /* 0x000f28000c1e1900 */
[----:B------:R-:W4:Y:S04]  /*08f0*/  @P1 LDG.E R27, desc[UR4][R10.64+0xc0] ;  /* 0x0000c0040a1b1981 */ /* 0x000f28000c1e1900 */
[----:B------:R-:W4:Y:S01]  /*0900*/  @P3 LDG.E R28, desc[UR4][R10.64+0xec] ;  /* 0x0000ec040a1c3981 */ /* 0x000f22000c1e1900 */
[----:B--2---:R-:W-:-:S03]  /*0910*/  @P0 LOP3.LUT R5, R5, R18, RZ, 0x3c, !PT ;  /* 0x0000001205050212 */ /* 0x004fc600078e3cff */
[----:B------:R-:W2:Y:S01]  /*0920*/  @P0 LDG.E R18, desc[UR4][R10.64+0xb0] ;  /* 0x0000b0040a120981 */ /* 0x000ea2000c1e1900 */
[----:B---3--:R-:W-:-:S03]  /*0930*/  @P0 LOP3.LUT R3, R3, R20, RZ, 0x3c, !PT ;  /* 0x0000001403030212 */ /* 0x008fc600078e3cff */
[----:B------:R-:W3:Y:S01]  /*0940*/  @P1 LDG.E R20, desc[UR4][R10.64+0xb4] ;  /* 0x0000b4040a141981 */ /* 0x000ee2000c1e1900 */
[----:B----4-:R-:W-:-:S03]  /*0950*/  @P1 LOP3.LUT R3, R3, R22, RZ, 0x3c, !PT ;  /* 0x0000001603031212 */ /* 0x010fc600078e3cff */
[----:B------:R-:W4:Y:S01]  /*0960*/  @P2 LDG.E R22, desc[UR4][R10.64+0xd8] ;  /* 0x0000d8040a162981 */ /* 0x000f22000c1e1900 */
[----:B------:R-:W-:-:S03]  /*0970*/  @P0 LOP3.LUT R2, R2, R19, RZ, 0x3c, !PT ;  /* 0x0000001302020212 */ /* 0x000fc600078e3cff */
[----:B------:R-:W4:Y:S01]  /*0980*/  @P2 LDG.E R19, desc[UR4][R10.64+0xcc] ;  /* 0x0000cc040a132981 */ /* 0x000f22000c1e1900 */
[----:B------:R-:W-:-:S03]  /*0990*/  @P0 LOP3.LUT R8, R8, R21, RZ, 0x3c, !PT ;  /* 0x0000001508080212 */ /* 0x000fc600078e3cff */
[----:B------:R-:W4:Y:S01]  /*09a0*/  @P2 LDG.E R21, desc[UR4][R10.64+0xd4] ;  /* 0x0000d4040a152981 */ /* 0x000f22000c1e1900 */
[----:B------:R-:W-:-:S03]  /*09b0*/  @P1 LOP3.LUT R2, R2, R25, RZ, 0x3c, !PT ;  /* 0x0000001902021212 */ /* 0x000fc600078e3cff */
[----:B------:R-:W4:Y:S01]  /*09c0*/  @P3 LDG.E R25, desc[UR4][R10.64+0xe8] ;  /* 0x0000e8040a193981 */ /* 0x000f22000c1e1900 */
[----:B--2---:R-:W-:-:S03]  /*09d0*/  @P0 LOP3.LUT R9, R9, R18, RZ, 0x3c, !PT ;  /* 0x0000001209090212 */ /* 0x004fc600078e3cff */
[----:B------:R-:W2:Y:S01]  /*09e0*/  @P4 LDG.E R18, desc[UR4][R10.64+0xf0] ;  /* 0x0000f0040a124981 */ /* 0x000ea2000c1e1900 */
[----:B------:R-:W-:-:S03]  /*09f0*/  @P1 LOP3.LUT R9, R9, R24, RZ, 0x3c, !PT ;  /* 0x0000001809091212 */ /* 0x000fc600078e3cff */
[----:B------:R-:W2:Y:S01]  /*0a00*/  @P3 LDG.E R24, desc[UR4][R10.64+0xdc] ;  /* 0x0000dc040a183981 */ /* 0x000ea2000c1e1900 */
[----:B---3--:R-:W-:-:S03]  /*0a10*/  @P1 LOP3.LUT R5, R5, R20, RZ, 0x3c, !PT ;  /* 0x0000001405051212 */ /* 0x008fc600078e3cff */
[----:B------:R-:W3:Y:S01]  /*0a20*/  @P2 LDG.E R20, desc[UR4][R10.64+0xd0] ;  /* 0x0000d0040a142981 */ /* 0x000ee2000c1e1900 */
[----:B------:R-:W-:Y:S02]  /*0a30*/  LOP3.LUT P0, RZ, R23, 0x8000, RZ, 0xc0, !PT ;  /* 0x0000800017ff7812 */ /* 0x000fe4000780c0ff */
[----:B------:R-:W-:Y:S01]  /*0a40*/  @P2 LOP3.LUT R5, R5, R26, RZ, 0x3c, !PT ;  /* 0x0000001a05052212 */ /* 0x000fe200078e3cff */
[----:B------:R-:W3:Y:S04]  /*0a50*/  @P3 LDG.E R23, desc[UR4][R10.64+0xe0] ;  /* 0x0000e0040a173981 */ /* 0x000ee8000c1e1900 */
[----:B------:R-:W3:Y:S01]  /*0a60*/  @P3 LDG.E R26, desc[UR4][R10.64+0xe4] ;  /* 0x0000e4040a1a3981 */ /* 0x000ee2000c1e1900 */
[----:B------:R-:W-:Y:S02]  /*0a70*/  @P1 LOP3.LUT R8, R8, R27, RZ, 0x3c, !PT ;  /* 0x0000001b08081212 */ /* 0x000fe400078e3cff */
[----:B----4-:R-:W-:-:S02]  /*0a80*/  @P2 LOP3.LUT R9, R9, R22, RZ, 0x3c, !PT ;  /* 0x0000001609092212 */ /* 0x010fc400078e3cff */
[----:B------:R-:W4:Y:S01]  /*0a90*/  @P4 LDG.E R22, desc[UR4][R10.64+0x100] ;  /* 0x000100040a164981 */ /* 0x000f22000c1e1900 */
[----:B------:R-:W-:Y:S02]  /*0aa0*/  @P2 LOP3.LUT R2, R2, R19, RZ, 0x3c, !PT ;  /* 0x0000001302022212 */ /* 0x000fe400078e3cff */
[----:B------:R-:W-:Y:S01]  /*0ab0*/  @P2 LOP3.LUT R8, R8, R21, RZ, 0x3c, !PT ;  /* 0x0000001508082212 */ /* 0x000fe200078e3cff */
[----:B------:R-:W4:Y:S04]  /*0ac0*/  @P4 LDG.E R19, desc[UR4][R10.64+0xf4] ;  /* 0x0000f4040a134981 */ /* 0x000f28000c1e1900 */
[----:B------:R-:W4:Y:S01]  /*0ad0*/  @P4 LDG.E R21, desc[UR4][R10.64+0xfc] ;  /* 0x0000fc040a154981 */ /* 0x000f22000c1e1900 */
[----:B------:R-:W-:-:S03]  /*0ae0*/  @P3 LOP3.LUT R8, R8, R25, RZ, 0x3c, !PT ;  /* 0x0000001908083212 */ /* 0x000fc600078e3cff */
[----:B------:R-:W4:Y:S01]  /*0af0*/  @P5 LDG.E R25, desc[UR4][R10.64+0x110] ;  /* 0x000110040a195981 */ /* 0x000f22000c1e1900 */
[----:B--2---:R-:W-:-:S03]  /*0b00*/  @P3 LOP3.LUT R5, R5, R24, RZ, 0x3c, !PT ;  /* 0x0000001805053212 */ /* 0x004fc600078e3cff */
[----:B------:R-:W2:Y:S01]  /*0b10*/  @P5 LDG.E R24, desc[UR4][R10.64+0x104] ;  /* 0x000104040a185981 */ /* 0x000ea2000c1e1900 */
[----:B---3--:R-:W-:Y:S02]  /*0b20*/  @P2 LOP3.LUT R3, R3, R20, RZ, 0x3c, !PT ;  /* 0x0000001403032212 */ /* 0x008fe400078e3cff */
[----:B------:R-:W-:Y:S01]  /*0b30*/  @P4 LOP3.LUT R5, R5, R18, RZ, 0x3c, !PT ;  /* 0x0000001205054212 */ /* 0x000fe200078e3cff */
[----:B------:R-:W3:Y:S01]  /*0b40*/  @P4 LDG.E R20, desc[UR4][R10.64+0xf8] ;  /* 0x0000f8040a144981 */ /* 0x000ee2000c1e1900 */
[----:B------:R-:W-:-:S03]  /*0b50*/  @P3 LOP3.LUT R2, R2, R23, RZ, 0x3c, !PT ;  /* 0x0000001702023212 */ /* 0x000fc600078e3cff */
[----:B------:R-:W3:Y:S01]  /*0b60*/  @P5 LDG.E R18, desc[UR4][R10.64+0x114] ;  /* 0x000114040a125981 */ /* 0x000ee2000c1e1900 */
[----:B------:R-:W-:-:S03]  /*0b70*/  @P3 LOP3.LUT R3, R3, R26, RZ, 0x3c, !PT ;  /* 0x0000001a03033212 */ /* 0x000fc600078e3cff */
[----:B------:R-:W3:Y:S04]  /*0b80*/  @P5 LDG.E R23, desc[UR4][R10.64+0x108] ;  /* 0x000108040a175981 */ /* 0x000ee8000c1e1900 */
[----:B------:R-:W3:Y:S01]  /*0b90*/  @P5 LDG.E R26, desc[UR4][R10.64+0x10c] ;  /* 0x00010c040a1a5981 */ /* 0x000ee2000c1e1900 */
[----:B------:R-:W-:Y:S02]  /*0ba0*/  @P3 LOP3.LUT R9, R9, R28, RZ, 0x3c, !PT ;  /* 0x0000001c09093212 */ /* 0x000fe400078e3cff */
[----:B----4-:R-:W-:Y:S01]  /*0bb0*/  @P4 LOP3.LUT R2, R2, R19, RZ, 0x3c, !PT ;  /* 0x0000001302024212 */ /* 0x010fe200078e3cff */
[----:B------:R-:W4:Y:S01]  /*0bc0*/  @P0 LDG.E R28, desc[UR4][R10.64+0x13c] ;  /* 0x00013c040a1c0981 */ /* 0x000f22000c1e1900 */
[----:B------:R-:W-:Y:S02]  /*0bd0*/  @P4 LOP3.LUT R9, R9, R22, RZ, 0x3c, !PT ;  /* 0x0000001609094212 */ /* 0x000fe400078e3cff */
[----:B------:R-:W-:Y:S01]  /*0be0*/  @P4 LOP3.LUT R8, R8, R21, RZ, 0x3c, !PT ;  /* 0x0000001508084212 */ /* 0x000fe200078e3cff */
[----:B------:R-:W4:Y:S04]  /*0bf0*/  @P6 LDG.E R19, desc[UR4][R10.64+0x11c] ;  /* 0x00011c040a136981 */ /* 0x000f28000c1e1900 */
[----:B------:R-:W4:Y:S01]  /*0c00*/  @P6 LDG.E R22, desc[UR4][R10.64+0x120] ;  /* 0x000120040a166981 */ /* 0x000f22000c1e1900 */
[----:B------:R-:W-:-:S03]  /*0c10*/  @P5 LOP3.LUT R8, R8, R25, RZ, 0x3c, !PT ;  /* 0x0000001908085212 */ /* 0x000fc600078e3cff */
[----:B------:R-:W4:Y:S04]  /*0c20*/  @P6 LDG.E R21, desc[UR4][R10.64+0x124] ;  /* 0x000124040a156981 */ /* 0x000f28000c1e1900 */
[----:B------:R-:W4:Y:S01]  /*0c30*/  @P0 LDG.E R25, desc[UR4][R10.64+0x138] ;  /* 0x000138040a190981 */ /* 0x000f22000c1e1900 */
[----:B--2---:R-:W-:-:S03]  /*0c40*/  @P5 LOP3.LUT R5, R5, R24, RZ, 0x3c, !PT ;  /* 0x0000001805055212 */ /* 0x004fc600078e3cff */
[----:B------:R-:W2:Y:S01]  /*0c50*/  @P0 LDG.E R24, desc[UR4][R10.64+0x12c] ;  /* 0x00012c040a180981 */ /* 0x000ea2000c1e1900 */
[----:B---3--:R-:W-:-:S03]  /*0c60*/  @P4 LOP3.LUT R3, R3, R20, RZ, 0x3c, !PT ;  /* 0x0000001403034212 */ /* 0x008fc600078e3cff */
[----:B------:R-:W3:Y:S01]  /*0c70*/  @P6 LDG.E R20, desc[UR4][R10.64+0x118] ;  /* 0x000118040a146981 */ /* 0x000ee2000c1e1900 */
[----:B------:R-:W-:-:S03]  /*0c80*/  @P5 LOP3.LUT R9, R9, R18, RZ, 0x3c, !PT ;  /* 0x0000001209095212 */ /* 0x000fc600078e3cff */
[----:B------:R-:W2:Y:S01]  /*0c90*/  @P6 LDG.E R18, desc[UR4][R10.64+0x128] ;  /* 0x000128040a126981 */ /* 0x000ea2000c1e1900 */
[----:B------:R-:W-:-:S03]  /*0ca0*/  @P5 LOP3.LUT R2, R2, R23, RZ, 0x3c, !PT ;  /* 0x0000001702025212 */ /* 0x000fc600078e3cff */
[----:B------:R-:W2:Y:S01]  /*0cb0*/  @P0 LDG.E R23, desc[UR4][R10.64+0x130] ;  /* 0x000130040a170981 */ /* 0x000ea2000c1e1900 */
[----:B------:R-:W-:-:S03]  /*0cc0*/  @P5 LOP3.LUT R3, R3, R26, RZ, 0x3c, !PT ;  /* 0x0000001a03035212 */ /* 0x000fc600078e3cff */
[----:B------:R-:W2:Y:S01]  /*0cd0*/  @P0 LDG.E R26, desc[UR4][R10.64+0x134] ;  /* 0x000134040a1a0981 */ /* 0x000ea2000c1e1900 */
[----:B------:R-:W-:-:S05]  /*0ce0*/  VIADD R17, R17, 0x10 ;  /* 0x0000001011117836 */ /* 0x000fca0000000000 */
[----:B------:R-:W-:Y:S02]  /*0cf0*/  ISETP.NE.AND P1, PT, R17, 0x20, PT ;  /* 0x000000201100780c */ /* 0x000fe40003f25270 */
[----:B----4-:R-:W-:Y:S02]  /*0d00*/  @P6 LOP3.LUT R2, R2, R19, RZ, 0x3c, !PT ;  /* 0x0000001302026212 */ /* 0x010fe400078e3cff */
[----:B------:R-:W-:Y:S02]  /*0d10*/  @P6 LOP3.LUT R3, R3, R22, RZ, 0x3c, !PT ;  /* 0x0000001603036212 */ /* 0x000fe400078e3cff */
[----:B------:R-:W-:-:S04]  /*0d20*/  @P6 LOP3.LUT R8, R8, R21, RZ, 0x3c, !PT ;  /* 0x0000001508086212 */ /* 0x000fc800078e3cff */
[----:B------:R-:W-:Y:S02]  /*0d30*/  @P0 LOP3.LUT R8, R8, R25, RZ, 0x3c, !PT ;  /* 0x0000001908080212 */ /* 0x000fe400078e3cff */
[----:B---3--:R-:W-:Y:S02]  /*0d40*/  @P6 LOP3.LUT R5, R5, R20, RZ, 0x3c, !PT ;  /* 0x0000001405056212 */ /* 0x008fe400078e3cff */
[----:B--2---:R-:W-:Y:S02]  /*0d50*/  @P6 LOP3.LUT R9, R9, R18, RZ, 0x3c, !PT ;  /* 0x0000001209096212 */ /* 0x004fe400078e3cff */
[----:B------:R-:W-:Y:S02]  /*0d60*/  @P0 LOP3.LUT R5, R5, R24, RZ, 0x3c, !PT ;  /* 0x0000001805050212 */ /* 0x000fe400078e3cff */
[----:B------:R-:W-:Y:S02]  /*0d70*/  @P0 LOP3.LUT R2, R2, R23, RZ, 0x3c, !PT ;  /* 0x0000001702020212 */ /* 0x000fe400078e3cff */
[----:B------:R-:W-:-:S02]  /*0d80*/  @P0 LOP3.LUT R9, R9, R28, RZ, 0x3c, !PT ;  /* 0x0000001c09090212 */ /* 0x000fc400078e3cff */
[----:B------:R-:W-:Y:S01]  /*0d90*/  @P0 LOP3.LUT R3, R3, R26, RZ, 0x3c, !PT ;  /* 0x0000001a03030212 */ /* 0x000fe200078e3cff */
[----:B------:R-:W-:Y:S06]  /*0da0*/  @P1 BRA `(.L_x_5) ;  /* 0xfffffff400481947 */ /* 0x000fec000383ffff */
[----:B------:R-:W-:-:S05]  /*0db0*/  VIADD R15, R15, 0x1 ;  /* 0x000000010f0f7836 */ /* 0x000fca0000000000 */
[----:B------:R-:W-:-:S13]  /*0dc0*/  ISETP.NE.AND P0, PT, R15, 0x5, PT ;  /* 0x000000050f00780c */ /* 0x000fda0003f05270 */
[----:B------:R-:W-:Y:S05]  /*0dd0*/  @P0 BRA `(.L_x_6) ;  /* 0xfffffff400240947 */ /* 0x000fea000383ffff */
[----:B------:R-:W0:Y:S01]  /*0de0*/  LDC.64 R10, c[0x0][0x380] ;  /* 0x0000e000ff0a7b82 */ /* 0x000e220000000a00 */
[----:B------:R-:W-:Y:S01]  /*0df0*/  VIADD R12, R12, 0x1 ;  /* 0x000000010c0c7836 */ /* 0x000fe20000000000 */
[----:B------:R-:W-:-:S04]  /*0e00*/  LOP3.LUT R15, R0, 0x3, RZ, 0xc0, !PT ;  /* 0x00000003000f7812 */ /* 0x000fc800078ec0ff */
[----:B------:R-:W-:Y:S01]  /*0e10*/  ISETP.GE.U32.AND P0, PT, R12, R15, PT ;  /* 0x0000000f0c00720c */ /* 0x000fe20003f06070 */
[----:B0-----:R-:W-:-:S05]  /*0e20*/  IMAD.WIDE.U32 R10, R14, 0x48, R10 ;  /* 0x000000480e0a7825 */ /* 0x001fca00078e000a */
[----:B------:R0:W-:Y:S04]  /*0e30*/  STG.E desc[UR4][R10.64+0xc], R5 ;  /* 0x00000c050a007986 */ /* 0x0001e8000c101904 */
[----:B------:R0:W-:Y:S04]  /*0e40*/  STG.E.64 desc[UR4][R10.64+0x10], R2 ;  /* 0x000010020a007986 */ /* 0x0001e8000c101b04 */
[----:B------:R0:W-:Y:S01]  /*0e50*/  STG.E.64 desc[UR4][R10.64+0x18], R8 ;  /* 0x000018080a007986 */ /* 0x0001e2000c101b04 */
[----:B------:R-:W-:Y:S05]  /*0e60*/  @!P0 BRA `(.L_x_7) ;  /* 0xfffffff000f08947 */ /* 0x000fea000383ffff */
.L_x_4:
[----:B------:R-:W-:Y:S05]  /*0e70*/  BSYNC.RECONVERGENT B1 ;  /* 0x0000000000017941 */ /* 0x000fea0003800200 */
.L_x_3:
[----:B------:R-:W-:Y:S01]  /*0e80*/  ISETP.GT.U32.AND P0, PT, R0, 0x3, PT ;  /* 0x000000030000780c */ /* 0x000fe20003f04070 */
[----:B------:R-:W-:Y:S01]  /*0e90*/  VIADD R4, R4, 0x1 ;  /* 0x0000000104047836 */ /* 0x000fe20000000000 */
[--C-:B------:R-:W-:Y:S02]  /*0ea0*/  SHF.R.U64 R0, R0, 0x2, R13.reuse ;  /* 0x0000000200007819 */ /* 0x100fe4000000120d */
[----:B------:R-:W-:Y:S02]  /*0eb0*/  ISETP.GT.U32.AND.EX P0, PT, R13, RZ, PT, P0 ;  /* 0x000000ff0d00720c */ /* 0x000fe40003f04100 */
[----:B------:R-:W-:-:S11]  /*0ec0*/  SHF.R.U32.HI R13, RZ, 0x2, R13 ;  /* 0x00000002ff0d7819 */ /* 0x000fd6000001160d */
[----:B------:R-:W-:Y:S05]  /*0ed0*/  @P0 BRA `(.L_x_8) ;  /* 0xfffffff000b40947 */ /* 0x000fea000383ffff */
.L_x_2:
[----:B------:R-:W-:Y:S05]  /*0ee0*/  BSYNC.RECONVERGENT B0 ;  /* 0x0000000000007941 */ /* 0x000fea0003800200 */
.L_x_1:
[----:B------:R-:W1:Y:S01]  /*0ef0*/  LDC.64 R14, c[0x0][0x388] ;  /* 0x0000e200ff0e7b82 */ /* 0x000e620000000a00 */
[----:B------:R-:W-:Y:S01]  /*0f00*/  SHF.R.U32.HI R0, RZ, 0x2, R5 ;  /* 0x00000002ff007819 */ /* 0x000fe20000011605 */
[----:B0-----:R-:W-:Y:S01]  /*0f10*/  IMAD.SHL.U32 R11, R9, 0x10, RZ ;  /* 0x00000010090b7824 */ /* 0x001fe200078e00ff */
[----:B------:R-:W0:Y:S01]  /*0f20*/  S2R R7, SR_TID.X ;  /* 0x0000000000077919 */ /* 0x000e220000002100 */
[----:B------:R-:W-:Y:S01]  /*0f30*/  SHF.R.U32.HI R13, RZ, 0x2, R2 ;  /* 0x00000002ff0d7819 */ /* 0x000fe20000011602 */
[----:B------:R-:W-:Y:S01]  /*0f40*/  BSSY.RECONVERGENT B0, `(.L_x_9) ;  /* 0x0000027000007945 */ /* 0x000fe20003800200 */
[----:B------:R-:W-:Y:S02]  /*0f50*/  LOP3.LUT R0, R0, R5, RZ, 0x3c, !PT ;  /* 0x0000000500007212 */ /* 0x000fe400078e3cff */
[----:B------:R-:W0:Y:S01]  /*0f60*/  LDC.64 R4, c[0x0][0x380] ;  /* 0x0000e000ff047b82 */ /* 0x000e220000000a00 */
[----:B------:R-:W-:Y:S02]  /*0f70*/  LOP3.LUT R13, R13, R2, RZ, 0x3c, !PT ;  /* 0x000000020d0d7212 */ /* 0x000fe400078e3cff */
[----:B------:R-:W-:-:S03]  /*0f80*/  IMAD.SHL.U32 R6, R0, 0x2, RZ ;  /* 0x0000000200067824 */ /* 0x000fc600078e00ff */
[----:B------:R-:W-:Y:S02]  /*0f90*/  IMAD.SHL.U32 R2, R13, 0x2, RZ ;  /* 0x000000020d027824 */ /* 0x000fe400078e00ff */
[----:B------:R-:W-:-:S04]  /*0fa0*/  LOP3.LUT R6, R0, R6, R11, 0x96, !PT ;  /* 0x0000000600067212 */ /* 0x000fc800078e960b */
[----:B------:R-:W-:Y:S02]  /*0fb0*/  LOP3.LUT R10, R6, R9, RZ, 0x3c, !PT ;  /* 0x00000009060a7212 */ /* 0x000fe400078e3cff */
[----:B-1----:R-:W-:-:S03]  /*0fc0*/  LOP3.LUT R14, R14, 0xaad26b49, RZ, 0x3c, !PT ;  /* 0xaad26b490e0e7812 */ /* 0x002fc600078e3cff */
[----:B------:R-:W-:Y:S01]  /*0fd0*/  IMAD.SHL.U32 R0, R10, 0x10, RZ ;  /* 0x000000100a007824 */ /* 0x000fe200078e00ff */
[----:B------:R-:W-:Y:S01]  /*0fe0*/  LOP3.LUT R15, R15, 0xf7dcefdd, RZ, 0x3c, !PT ;  /* 0xf7dcefdd0f0f7812 */ /* 0x000fe200078e3cff */
[----:B------:R-:W-:-:S03]  /*0ff0*/  IMAD R14, R14, 0x4182bed5, RZ ;  /* 0x4182bed50e0e7824 */ /* 0x000fc600078e02ff */
[----:B------:R-:W-:Y:S01]  /*1000*/  LOP3.LUT R11, R13, R2, R0, 0x96, !PT ;  /* 0x000000020d0b7212 */ /* 0x000fe200078e9600 */
[----:B------:R-:W-:-:S03]  /*1010*/  IMAD R15, R15, -0x658354e5, RZ ;  /* 0x9a7cab1b0f0f7824 */ /* 0x000fc600078e02ff */
[----:B------:R-:W-:Y:S01]  /*1020*/  LOP3.LUT R11, R11, R10, RZ, 0x3c, !PT ;  /* 0x0000000a0b0b7212 */ /* 0x000fe200078e3cff */
[----:B------:R-:W-:Y:S02]  /*1030*/  IMAD.IADD R14, R14, 0x1, R15 ;  /* 0x000000010e0e7824 */ /* 0x000fe400078e020f */
[----:B0-----:R-:W-:-:S04]  /*1040*/  IMAD.WIDE.U32 R4, R7, 0x48, R4 ;  /* 0x0000004807047825 */ /* 0x001fc800078e0004 */
[C---:B------:R-:W-:Y:S01]  /*1050*/  VIADD R13, R14.reuse, 0x64f0c9 ;  /* 0x0064f0c90e0d7836 */ /* 0x040fe20000000000 */
[----:B------:R0:W-:Y:S01]  /*1060*/  STG.E.64 desc[UR4][R4.64+0x10], R8 ;  /* 0x0000100804007986 */ /* 0x0001e2000c101b04 */
[----:B------:R-:W-:Y:S02]  /*1070*/  VIADD R12, R14, 0x700053 ;  /* 0x007000530e0c7836 */ /* 0x000fe40000000000 */
[----:B------:R-:W-:Y:S01]  /*1080*/  IMAD.MOV.U32 R7, RZ, RZ, 0x2f800000 ;  /* 0x2f800000ff077424 */ /* 0x000fe200078e00ff */
[----:B------:R-:W-:Y:S01]  /*1090*/  IADD3 R0, PT, PT, R13, 0x587c5, R10 ;  /* 0x000587c50d007810 */ /* 0x000fe20007ffe00a */
[----:B------:R-:W-:Y:S01]  /*10a0*/  IMAD.IADD R2, R11, 0x1, R12 ;  /* 0x000000010b027824 */ /* 0x000fe200078e020c */
[----:B------:R0:W-:Y:S01]  /*10b0*/  STG.E.64 desc[UR4][R4.64+0x18], R10 ;  /* 0x0000180a04007986 */ /* 0x0001e2000c101b04 */
[----:B------:R-:W-:Y:S01]  /*10c0*/  IMAD.MOV.U32 R13, RZ, RZ, R3 ;  /* 0x000000ffff0d7224 */ /* 0x000fe200078e0003 */
[----:B------:R-:W-:Y:S02]  /*10d0*/  I2FP.F32.U32 R0, R0 ;  /* 0x0000000000007245 */ /* 0x000fe40000201000 */
[----:B------:R-:W-:Y:S01]  /*10e0*/  I2FP.F32.U32 R6, R2 ;  /* 0x0000000200067245 */ /* 0x000fe20000201000 */
[----:B------:R0:W-:Y:S02]  /*10f0*/  STG.E.64 desc[UR4][R4.64+0x20], RZ ;  /* 0x000020ff04007986 */ /* 0x0001e4000c101b04 */
[-C--:B------:R-:W-:Y:S01]  /*1100*/  FFMA R2, R0, R7.reuse, 1.1641532182693481445e-10 ;  /* 0x2f00000000027423 */ /* 0x080fe20000000007 */
[----:B------:R-:W-:Y:S01]  /*1110*/  MOV R0, 0x11b0 ;  /* 0x000011b000007802 */ /* 0x000fe20000000f00 */
[----:B------:R-:W-:Y:S01]  /*1120*/  FFMA R3, R6, R7, 1.1641532182693481445e-10 ;  /* 0x2f00000006037423 */ /* 0x000fe20000000007 */
[----:B------:R0:W-:Y:S01]  /*1130*/  STG.E.64 desc[UR4][R4.64+0x8], R12 ;  /* 0x0000080c04007986 */ /* 0x0001e2000c101b04 */
[----:B------:R-:W1:Y:S03]  /*1140*/  F2F.F64.F32 R6, R2 ;  /* 0x0000000200067310 */ /* 0x000e660000201800 */
[----:B------:R0:W-:Y:S04]  /*1150*/  STG.E desc[UR4][R4.64+0x28], RZ ;  /* 0x000028ff04007986 */ /* 0x0001e8000c101904 */
[----:B------:R0:W-:Y:S04]  /*1160*/  STG.E.64 desc[UR4][R4.64+0x30], RZ ;  /* 0x000030ff04007986 */ /* 0x0001e8000c101b04 */
[----:B------:R0:W-:Y:S01]  /*1170*/  STG.E.64 desc[UR4][R4.64+0x38], R2 ;  /* 0x0000380204007986 */ /* 0x0001e2000c101b04 */
[----:B-1----:R-:W-:-:S02]  /*1180*/  IMAD.MOV.U32 R28, RZ, RZ, R6 ;  /* 0x000000ffff1c7224 */ /* 0x002fc400078e0006 */
[----:B------:R-:W-:-:S07]  /*1190*/  IMAD.MOV.U32 R29, RZ, RZ, R7 ;  /* 0x000000ffff1d7224 */ /* 0x000fce00078e0007 */
[----:B0-----:R-:W-:Y:S05]  /*11a0*/  CALL.REL.NOINC `($_Z18init_device_sampleP6samplem$__internal_accurate_pow) ;  /* 0x00000000009c7944 */ /* 0x001fea0003c00000 */
[----:B------:R-:W-:Y:S05]  /*11b0*/  BSYNC.RECONVERGENT B0 ;  /* 0x0000000000007941 */ /* 0x000fea0003800200 */
.L_x_9:
[----:B------:R-:W-:Y:S01]  /*11c0*/  DADD R6, R6, 2 ;  /* 0x4000000006067429 */ /* 0x000fe20000000000 */
[C---:B------:R-:W-:Y:S01]  /*11d0*/  FSETP.NEU.AND P0, PT, R2.reuse, +INF , PT ;  /* 0x7f8000000200780b */ /* 0x040fe20003f0d000 */
[----:B------:R-:W-:Y:S01]  /*11e0*/  IMAD.MOV.U32 R8, RZ, RZ, R12 ;  /* 0x000000ffff087224 */ /* 0x000fe200078e000c */
[----:B------:R-:W-:Y:S01]  /*11f0*/  FSETP.NEU.AND P1, PT, R2, RZ, PT ;  /* 0x000000ff0200720b */ /* 0x000fe20003f2d000 */
[----:B------:R-:W-:Y:S01]  /*1200*/  IMAD.MOV.U32 R9, RZ, RZ, R13 ;  /* 0x000000ffff097224 */ /* 0x000fe200078e000d */
[----:B------:R-:W-:Y:S01]  /*1210*/  BSSY.RECONVERGENT B0, `(.L_x_10) ;  /* 0x000000e000007945 */ /* 0x000fe20003800200 */
[----:B------:R-:W-:-:S04]  /*1220*/  MOV R0, 0x12f0 ;  /* 0x000012f000007802 */ /* 0x000fc80000000f00 */
[----:B------:R-:W-:-:S04]  /*1230*/  LOP3.LUT R6, R7, 0x7ff00000, RZ, 0xc0, !PT ;  /* 0x7ff0000007067812 */ /* 0x000fc800078ec0ff */
[----:B------:R-:W-:Y:S02]  /*1240*/  ISETP.NE.OR P0, PT, R6, 0x7ff00000, P0 ;  /* 0x7ff000000600780c */ /* 0x000fe40000705670 */
[----:B------:R-:W0:Y:S01]  /*1250*/  F2F.F64.F32 R6, R3 ;  /* 0x0000000300067310 */ /* 0x000e220000201800 */
[----:B------:R-:W-:Y:S02]  /*1260*/  @!P1 CS2R R8, SRZ ;  /* 0x0000000000089805 */ /* 0x000fe4000001ff00 */
[----:B------:R-:W-:-:S08]  /*1270*/  FSETP.NEU.AND P1, PT, R2, 1, PT ;  /* 0x3f8000000200780b */ /* 0x000fd00003f2d000 */
[----:B------:R-:W-:Y:S02]  /*1280*/  @!P0 IMAD.MOV.U32 R8, RZ, RZ, 0x0 ;  /* 0x00000000ff088424 */ /* 0x000fe400078e00ff */
[----:B------:R-:W-:Y:S02]  /*1290*/  @!P0 IMAD.MOV.U32 R9, RZ, RZ, 0x7ff00000 ;  /* 0x7ff00000ff098424 */ /* 0x000fe400078e00ff */
[----:B0-----:R-:W-:Y:S01]  /*12a0*/  IMAD.MOV.U32 R28, RZ, RZ, R6 ;  /* 0x000000ffff1c7224 */ /* 0x001fe200078e0006 */
[----:B------:R-:W-:Y:S01]  /*12b0*/  FSEL R8, R8, RZ, P1 ;  /* 0x000000ff08087208 */ /* 0x000fe20000800000 */
[----:B------:R-:W-:Y:S01]  /*12c0*/  IMAD.MOV.U32 R29, RZ, RZ, R7 ;  /* 0x000000ffff1d7224 */ /* 0x000fe200078e0007 */
[----:B------:R-:W-:-:S07]  /*12d0*/  FSEL R9, R9, 1.875, P1 ;  /* 0x3ff0000009097808 */ /* 0x000fce0000800000 */
[----:B------:R-:W-:Y:S05]  /*12e0*/  CALL.REL.NOINC `($_Z18init_device_sampleP6samplem$__internal_accurate_pow) ;  /* 0x00000000004c7944 */ /* 0x000fea0003c00000 */
[----:B------:R-:W-:Y:S05]  /*12f0*/  BSYNC.RECONVERGENT B0 ;  /* 0x0000000000007941 */ /* 0x000fea0003800200 */
.L_x_10:
[----:B------:R-:W-:Y:S01]  /*1300*/  DADD R6, R6, 2 ;  /* 0x4000000006067429 */ /* 0x000fe20000000000 */
[----:B------:R-:W-:-:S09]  /*1310*/  FSETP.NEU.AND P1, PT, R3, RZ, PT ;  /* 0x000000ff0300720b */ /* 0x000fd20003f2d000 */
[----:B------:R-:W-:Y:S01]  /*1320*/  LOP3.LUT R6, R7, 0x7ff00000, RZ, 0xc0, !PT ;  /* 0x7ff0000007067812 */ /* 0x000fe200078ec0ff */
[----:B------:R-:W-:-:S03]  /*1330*/  IMAD.MOV.U32 R7, RZ, RZ, R13 ;  /* 0x000000ffff077224 */ /* 0x000fc600078e000d */
[----:B------:R-:W-:Y:S01]  /*1340*/  ISETP.NE.AND P0, PT, R6, 0x7ff00000, PT ;  /* 0x7ff000000600780c */ /* 0x000fe20003f05270 */
[----:B------:R-:W-:Y:S01]  /*1350*/  IMAD.MOV.U32 R6, RZ, RZ, R12 ;  /* 0x000000ffff067224 */ /* 0x000fe200078e000c */
[----:B------:R-:W-:Y:S02]  /*1360*/  @!P1 CS2R R6, SRZ ;  /* 0x0000000000069805 */ /* 0x000fe4000001ff00 */
[C---:B------:R-:W-:Y:S02]  /*1370*/  FSETP.NEU.AND P1, PT, R3.reuse, 1, PT ;  /* 0x3f8000000300780b */ /* 0x040fe40003f2d000 */
[----:B------:R-:W-:-:S13]  /*1380*/  FSETP.NEU.OR P0, PT, R3, +INF , P0 ;  /* 0x7f8000000300780b */ /* 0x000fda000070d400 */
[----:B------:R-:W-:Y:S02]  /*1390*/  @!P0 IMAD.MOV.U32 R6, RZ, RZ, 0x0 ;  /* 0x00000000ff068424 */ /* 0x000fe400078e00ff */
[----:B------:R-:W-:-:S03]  /*13a0*/  @!P0 IMAD.MOV.U32 R7, RZ, RZ, 0x7ff00000 ;  /* 0x7ff00000ff078424 */ /* 0x000fc600078e00ff */
[----:B------:R-:W-:Y:S02]  /*13b0*/  FSEL R2, R6, RZ, P1 ;  /* 0x000000ff06027208 */ /* 0x000fe40000800000 */
[----:B------:R-:W-:-:S06]  /*13c0*/  FSEL R3, R7, 1.875, P1 ;  /* 0x3ff0000007037808 */ /* 0x000fcc0000800000 */
[----:B------:R-:W-:-:S08]  /*13d0*/  DADD R8, R8, R2 ;  /* 0x0000000008087229 */ /* 0x000fd00000000002 */
[----:B------:R-:W-:-:S06]  /*13e0*/  DSETP.GEU.AND P0, PT, R8, 1, PT ;  /* 0x3ff000000800742a */ /* 0x000fcc0003f0e000 */
[----:B------:R-:W-:-:S05]  /*13f0*/  SEL R3, RZ, 0x1, P0 ;  /* 0x00000001ff037807 */ /* 0x000fca0000000000 */
[----:B------:R-:W-:Y:S01]  /*1400*/  STG.E desc[UR4][R4.64+0x40], R3 ;  /* 0x0000400304007986 */ /* 0x000fe2000c101904 */
[----:B------:R-:W-:Y:S05]  /*1410*/  EXIT ;  /* 0x000000000000794d */ /* 0x000fea0003800000 */
        .type           $_Z18init_device_sampleP6samplem$__internal_accurate_pow,@function
        .size           $_Z18init_device_sampleP6samplem$__internal_accurate_pow,(.L_x_13 - $_Z18init_device_sampleP6samplem$__internal_accurate_pow)
$_Z18init_device_sampleP6samplem$__internal_accurate_pow:
[----:B------:R-:W-:Y:S01]  /*1420*/  ISETP.GT.U32.AND P0, PT, R29, 0xfffff, PT ;  /* 0x000fffff1d00780c */ /* 0x000fe20003f04070 */
[----:B------:R-:W-:Y:S01]  /*1430*/  IMAD.MOV.U32 R12, RZ, RZ, R29 ;  /* 0x000000ffff0c7224 */ /* 0x000fe200078e001d */
[----:B------:R-:W-:Y:S01]  /*1440*/  UMOV UR6, 0x7d2cafe2 ;  /* 0x7d2cafe200067882 */ /* 0x000fe20000000000 */
[----:B------:R-:W-:Y:S01]  /*1450*/  IMAD.MOV.U32 R14, RZ, RZ, R28 ;  /* 0x000000ffff0e7224 */ /* 0x000fe200078e001c */
[----:B------:R-:W-:Y:S01]  /*1460*/  UMOV UR7, 0x3eb0f5ff ;  /* 0x3eb0f5ff00077882 */ /* 0x000fe20000000000 */
[----:B------:R-:W-:Y:S01]  /*1470*/  IMAD.MOV.U32 R16, RZ, RZ, RZ ;  /* 0x000000ffff107224 */ /* 0x000fe200078e00ff */
[----:B------:R-:W-:Y:S01]  /*1480*/  UMOV UR8, 0x3b39803f ;  /* 0x3b39803f00087882 */ /* 0x000fe20000000000 */
[----:B------:R-:W-:Y:S01]  /*1490*/  IMAD.MOV.U32 R20, RZ, RZ, 0x41ad3b5a ;  /* 0x41ad3b5aff147424 */ /* 0x000fe200078e00ff */
[----:B------:R-:W-:Y:S01]  /*14a0*/  UMOV UR9, 0x3c7abc9e ;  /* 0x3c7abc9e00097882 */ /* 0x000fe20000000000 */
[----:B------:R-:W-:-:S04]  /*14b0*/  IMAD.MOV.U32 R21, RZ, RZ, 0x3ed0f5d2 ;  /* 0x3ed0f5d2ff157424 */ /* 0x000fc800078e00ff */
[----:B------:R-:W-:-:S10]  /*14c0*/  @!P0 DMUL R10, R28, 1.80143985094819840000e+16 ;  /* 0x435000001c0a8828 */ /* 0x000fd40000000000 */
[----:B------:R-:W-:Y:S02]  /*14d0*/  @!P0 IMAD.MOV.U32 R12, RZ, RZ, R11 ;  /* 0x000000ffff0c8224 */ /* 0x000fe400078e000b */
[----:B------:R-:W-:-:S03]  /*14e0*/  @!P0 IMAD.MOV.U32 R14, RZ, RZ, R10 ;  /* 0x000000ffff0e8224 */ /* 0x000fc600078e000a */
[----:B------:R-:W-:-:S04]  /*14f0*/  LOP3.LUT R12, R12, 0x800fffff, RZ, 0xc0, !PT ;  /* 0x800fffff0c0c7812 */ /* 0x000fc800078ec0ff */
[----:B------:R-:W-:-:S04]  /*1500*/  LOP3.LUT R15, R12, 0x3ff00000, RZ, 0xfc, !PT ;  /* 0x3ff000000c0f7812 */ /* 0x000fc800078efcff */
[----:B------:R-:W-:-:S13]  /*1510*/  ISETP.GE.U32.AND P1, PT, R15, 0x3ff6a09f, PT ;  /* 0x3ff6a09f0f00780c */ /* 0x000fda0003f26070 */
[----:B------:R-:W-:-:S04]  /*1520*/  @P1 VIADD R13, R15, 0xfff00000 ;  /* 0xfff000000f0d1836 */ /* 0x000fc80000000000 */
[----:B------:R-:W-:-:S06]  /*1530*/  @P1 IMAD.MOV.U32 R15, RZ, RZ, R13 ;  /* 0x000000ffff0f1224 */ /* 0x000fcc00078e000d */
[C---:B------:R-:W-:Y:S02]  /*1540*/  DADD R18, R14.reuse, 1 ;  /* 0x3ff000000e127429 */ /* 0x040fe40000000000 */
[----:B------:R-:W-:-:S04]  /*1550*/  DADD R14, R14, -1 ;  /* 0xbff000000e0e7429 */ /* 0x000fc80000000000 */
[----:B------:R-:W0:Y:S02]  /*1560*/  MUFU.RCP64H R17, R19 ;  /* 0x0000001300117308 */ /* 0x000e240000001800 */
[----:B0-----:R-:W-:-:S08]  /*1570*/  DFMA R12, -R18, R16, 1 ;  /* 0x3ff00000120c742b */ /* 0x001fd00000000110 */
[----:B------:R-:W-:-:S08]  /*1580*/  DFMA R12, R12, R12, R12 ;  /* 0x0000000c0c0c722b */ /* 0x000fd0000000000c */
[----:B------:R-:W-:-:S08]  /*1590*/  DFMA R16, R16, R12, R16 ;  /* 0x0000000c1010722b */ /* 0x000fd00000000010 */
[----:B------:R-:W-:-:S08]  /*15a0*/  DMUL R12, R14, R16 ;  /* 0x000000100e0c7228 */ /* 0x000fd00000000000 */
[----:B------:R-:W-:-:S08]  /*15b0*/  DFMA R12, R14, R16, R12 ;  /* 0x000000100e0c722b */ /* 0x000fd0000000000c */
[----:B------:R-:W-:-:S08]  /*15c0*/  DMUL R24, R12, R12 ;  /* 0x0000000c0c187228 */ /* 0x000fd00000000000 */
[----:B------:R-:W-:Y:S01]  /*15d0*/  DFMA R18, R24, UR6, R20 ;  /* 0x0000000618127c2b */ /* 0x000fe20008000014 */
[----:B------:R-:W-:Y:S01]  /*15e0*/  UMOV UR6, 0x75488a3f ;  /* 0x75488a3f00067882 */ /* 0x000fe20000000000 */
[----:B------:R-:W-:-:S06]  /*15f0*/  UMOV UR7, 0x3ef3b20a ;  /* 0x3ef3b20a00077882 */ /* 0x000fcc0000000000 */
[----:B------:R-:W-:Y:S01]  /*1600*/  DFMA R18, R24, R18, UR6 ;  /* 0x0000000618127e2b */ /* 0x000fe20008000012 */
[----:B------:R-:W-:Y:S01]  /*1610*/  UMOV UR6, 0xe4faecd5 ;  /* 0xe4faecd500067882 */ /* 0x000fe20000000000 */
[----:B------:R-:W-:-:S06]  /*1620*/  UMOV UR7, 0x3f1745cd ;  /* 0x3f1745cd00077882 */ /* 0x000fcc0000000000 */
[----:B------:R-:W-:Y:S01]  /*1630*/  DFMA R18, R24, R18, UR6 ;  /* 0x0000000618127e2b */ /* 0x000fe20008000012 */
[----:B------:R-:W-:Y:S01]  /*1640*/  UMOV UR6, 0x258a578b ;  /* 0x258a578b00067882 */ /* 0x000fe20000000000 */
[----:B------:R-:W-:-:S06]  /*1650*/  UMOV UR7, 0x3f3c71c7 ;  /* 0x3f3c71c700077882 */ /* 0x000fcc0000000000 */
[----:B------:R-:W-:Y:S01]  /*1660*/  DFMA R20, R24, R18, UR6 ;  /* 0x0000000618147e2b */ /* 0x000fe20008000012 */
[----:B------:R-:W-:Y:S01]  /*1670*/  UMOV UR6, 0x9242b910 ;  /* 0x9242b91000067882 */ /* 0x000fe20000000000 */
[----:B------:R-:W-:Y:S01]  /*1680*/  UMOV UR7, 0x3f624924 ;  /* 0x3f62492400077882 */ /* 0x000fe20000000000 */
[----:B------:R-:W-:-:S05]  /*1690*/  DADD R18, R14, -R12 ;  /* 0x000000000e127229 */ /* 0x000fca000000080c */
[----:B------:R-:W-:Y:S01]  /*16a0*/  DFMA R20, R24, R20, UR6 ;  /* 0x0000000618147e2b */ /* 0x000fe20008000014 */
[----:B------:R-:W-:Y:S01]  /*16b0*/  UMOV UR6, 0x99999dfb ;  /* 0x99999dfb00067882 */ /* 0x000fe20000000000 */
[----:B------:R-:W-:Y:S01]  /*16c0*/  UMOV UR7, 0x3f899999 ;  /* 0x3f89999900077882 */ /* 0x000fe20000000000 */
[----:B------:R-:W-:-:S05]  /*16d0*/  DADD R18, R18, R18 ;  /* 0x0000000012127229 */ /* 0x000fca0000000012 */
[----:B------:R-:W-:Y:S01]  /*16e0*/  DFMA R20, R24, R20, UR6 ;  /* 0x0000000618147e2b */ /* 0x000fe20008000014 */
[----:B------:R-:W-:Y:S01]  /*16f0*/  UMOV UR6, 0x55555555 ;  /* 0x5555555500067882 */ /* 0x000fe20000000000 */
[----:B------:R-:W-:Y:S01]  /*1700*/  UMOV UR7, 0x3fb55555 ;  /* 0x3fb5555500077882 */ /* 0x000fe20000000000 */
[----:B------:R-:W-:-:S05]  /*1710*/  DFMA R18, R14, -R12, R18 ;  /* 0x8000000c0e12722b */ /* 0x000fca0000000012 */
[----:B------:R-:W-:-:S03]  /*1720*/  DFMA R14, R24, R20, UR6 ;  /* 0x00000006180e7e2b */ /* 0x000fc60008000014 */
[----:B------:R-:W-:Y:S02]  /*1730*/  DMUL R16, R16, R18 ;  /* 0x0000001210107228 */ /* 0x000fe40000000000 */
[----:B------:R-:W-:-:S03]  /*1740*/  DMUL R18, R12, R12 ;  /* 0x0000000c0c127228 */ /* 0x000fc60000000000 */
[----:B------:R-:W-:Y:S01]  /*1750*/  DADD R22, -R14, UR6 ;  /* 0x000000060e167e29 */ /* 0x000fe20008000100 */
[----:B------:R-:W-:Y:S01]  /*1760*/  UMOV UR6, 0xb9e7b0 ;  /* 0x00b9e7b000067882 */ /* 0x000fe20000000000 */
[----:B------:R-:W-:-:S03]  /*1770*/  UMOV UR7, 0x3c46a4cb ;  /* 0x3c46a4cb00077882 */ /* 0x000fc60000000000 */
[----:B------:R-:W-:-:S03]  /*1780*/  DMUL R26, R12, R18 ;  /* 0x000000120c1a7228 */ /* 0x000fc60000000000 */
[----:B------:R-:W-:Y:S02]  /*1790*/  DFMA R20, R24, R20, R22 ;  /* 0x000000141814722b */ /* 0x000fe40000000016 */
[----:B------:R-:W-:Y:S01]  /*17a0*/  DFMA R22, R12, R12, -R18 ;  /* 0x0000000c0c16722b */ /* 0x000fe20000000812 */
[----:B------:R-:W-:Y:S02]  /*17b0*/  VIADD R25, R17, 0x100000 ;  /* 0x0010000011197836 */ /* 0x000fe40000000000 */
[----:B------:R-:W-:-:S06]  /*17c0*/  IMAD.MOV.U32 R24, RZ, RZ, R16 ;  /* 0x000000ffff187224 */ /* 0x000fcc00078e0010 */
[----:B------:R-:W-:Y:S02]  /*17d0*/  DFMA R22, R12, R24, R22 ;  /* 0x000000180c16722b */ /* 0x000fe40000000016 */
[----:B------:R-:W-:Y:S01]  /*17e0*/  DADD R24, R20, -UR6 ;  /* 0x8000000614187e29 */ /* 0x000fe20008000000 */
[----:B------:R-:W-:Y:S01]  /*17f0*/  UMOV UR6, 0x80000000 ;  /* 0x8000000000067882 */ /* 0x000fe20000000000 */
[----:B------:R-:W-:Y:S01]  /*1800*/  DFMA R20, R12, R18, -R26 ;  /* 0x000000120c14722b */ /* 0x000fe2000000081a */
[----:B------:R-:W-:-:S07]  /*1810*/  UMOV UR7, 0x43300000 ;  /* 0x4330000000077882 */ /* 0x000fce0000000000 */
[----:B------:R-:W-:Y:S02]  /*1820*/  DFMA R20, R16, R18, R20 ;  /* 0x000000121014722b */ /* 0x000fe40000000014 */
[----:B------:R-:W-:-:S06]  /*1830*/  DADD R18, R14, R24 ;  /* 0x000000000e127229 */ /* 0x000fcc0000000018 */
[----:B------:R-:W-:Y:S02]  /*1840*/  DFMA R20, R12, R22, R20 ;  /* 0x000000160c14722b */ /* 0x000fe40000000014 */
[----:B------:R-:W-:Y:S02]  /*1850*/  DADD R22, R14, -R18 ;  /* 0x000000000e167229 */ /* 0x000fe40000000812 */
[----:B------:R-:W-:-:S06]  /*1860*/  DMUL R14, R18, R26 ;  /* 0x0000001a120e7228 */ /* 0x000fcc0000000000 */
[----:B------:R-:W-:Y:S02]  /*1870*/  DADD R24, R24, R22 ;  /* 0x0000000018187229 */ /* 0x000fe40000000016 */
[----:B------:R-:W-:-:S08]  /*1880*/  DFMA R22, R18, R26, -R14 ;  /* 0x0000001a1216722b */ /* 0x000fd0000000080e */
[----:B------:R-:W-:-:S08]  /*1890*/  DFMA R20, R18, R20, R22 ;  /* 0x000000141214722b */ /* 0x000fd00000000016 */
[----:B------:R-:W-:-:S08]  /*18a0*/  DFMA R24, R24, R26, R20 ;  /* 0x0000001a1818722b */ /* 0x000fd00000000014 */
[----:B------:R-:W-:-:S08]  /*18b0*/  DADD R20, R14, R24 ;  /* 0x000000000e147229 */ /* 0x000fd00000000018 */
[--C-:B------:R-:W-:Y:S02]  /*18c0*/  DADD R18, R12, R20.reuse ;  /* 0x000000000c127229 */ /* 0x100fe40000000014 */
[----:B------:R-:W-:-:S06]  /*18d0*/  DADD R14, R14, -R20 ;  /* 0x000000000e0e7229 */ /* 0x000fcc0000000814 */
[----:B------:R-:W-:Y:S02]  /*18e0*/  DADD R12, R12, -R18 ;  /* 0x000000000c0c7229 */ /* 0x000fe40000000812 */
[----:B------:R-:W-:-:S06]  /*18f0*/  DADD R14, R24, R14 ;  /* 0x00000000180e7229 */ /* 0x000fcc000000000e */
[----:B------:R-:W-:Y:S01]  /*1900*/  DADD R12, R20, R12 ;  /* 0x00000000140c7229 */ /* 0x000fe2000000000c */
[----:B------:R-:W-:Y:S02]  /*1910*/  SHF.R.U32.HI R20, RZ, 0x14, R29 ;  /* 0x00000014ff147819 */ /* 0x000fe4000001161d */
[----:B------:R-:W-:-:S05]  /*1920*/  @!P0 LEA.HI R20, R11, 0xffffffca, RZ, 0xc ;  /* 0xffffffca0b148811 */ /* 0x000fca00078f60ff */
[----:B------:R-:W-:Y:S01]  /*1930*/  DADD R12, R14, R12 ;  /* 0x000000000e0c7229 */ /* 0x000fe2000000000c */
[C---:B------:R-:W-:Y:S02]  /*1940*/  VIADD R10, R20.reuse, 0xfffffc01 ;  /* 0xfffffc01140a7836 */ /* 0x040fe40000000000 */
[----:B------:R-:W-:-:S05]  /*1950*/  @P1 VIADD R10, R20, 0xfffffc02 ;  /* 0xfffffc02140a1836 */ /* 0x000fca0000000000 */
[----:B------:R-:W-:Y:S01]  /*1960*/  DADD R16, R16, R12 ;  /* 0x0000000010107229 */ /* 0x000fe2000000000c */
[----:B------:R-:W-:Y:S01]  /*1970*/  LOP3.LUT R12, R10, 0x80000000, RZ, 0x3c, !PT ;  /* 0x800000000a0c7812 */ /* 0x000fe200078e3cff */
[----:B------:R-:W-:-:S06]  /*1980*/  IMAD.MOV.U32 R13, RZ, RZ, 0x43300000 ;  /* 0x43300000ff0d7424 */ /* 0x000fcc00078e00ff */
[----:B------:R-:W-:Y:S02]  /*1990*/  DADD R14, R18, R16 ;  /* 0x00000000120e7229 */ /* 0x000fe40000000010 */
[----:B------:R-:W-:Y:S01]  /*19a0*/  DADD R12, R12, -UR6 ;  /* 0x800000060c0c7e29 */ /* 0x000fe20008000000 */
[----:B------:R-:W-:Y:S01]  /*19b0*/  UMOV UR6, 0xfefa39ef ;  /* 0xfefa39ef00067882 */ /* 0x000fe20000000000 */
[----:B------:R-:W-:-:S04]  /*19c0*/  UMOV UR7, 0x3fe62e42 ;  /* 0x3fe62e4200077882 */ /* 0x000fc80000000000 */
[--C-:B------:R-:W-:Y:S02]  /*19d0*/  DADD R18, R18, -R14.reuse ;  /* 0x0000000012127229 */ /* 0x100fe4000000080e */
[----:B------:R-:W-:-:S06]  /*19e0*/  DFMA R10, R12, UR6, R14 ;  /* 0x000000060c0a7c2b */ /* 0x000fcc000800000e */
[----:B------:R-:W-:Y:S02]  /*19f0*/  DADD R18, R16, R18 ;  /* 0x0000000010127229 */ /* 0x000fe40000000012 */
[----:B------:R-:W-:-:S08]  /*1a00*/  DFMA R20, R12, -UR6, R10 ;  /* 0x800000060c147c2b */ /* 0x000fd0000800000a */
[----:B------:R-:W-:-:S08]  /*1a10*/  DADD R20, -R14, R20 ;  /* 0x000000000e147229 */ /* 0x000fd00000000114 */
[----:B------:R-:W-:-:S08]  /*1a20*/  DADD R18, R18, -R20 ;  /* 0x0000000012127229 */ /* 0x000fd00000000814 */
[----:B------:R-:W-:-:S08]  /*1a30*/  DFMA R18, R12, UR8, R18 ;  /* 0x000000080c127c2b */ /* 0x000fd00008000012 */
[----:B------:R-:W-:-:S08]  /*1a40*/  DADD R12, R10, R18 ;  /* 0x000000000a0c7229 */ /* 0x000fd00000000012 */
[----:B------:R-:W-:Y:S02]  /*1a50*/  DADD R14, R10, -R12 ;  /* 0x000000000a0e7229 */ /* 0x000fe4000000080c */
[----:B------:R-:W-:-:S06]  /*1a60*/  DMUL R10, R12, 2 ;  /* 0x400000000c0a7828 */ /* 0x000fcc0000000000 */
[----:B------:R-:W-:Y:S02]  /*1a70*/  DADD R14, R18, R14 ;  /* 0x00000000120e7229 */ /* 0x000fe4000000000e */
[----:B------:R-:W-:-:S08]  /*1a80*/  DFMA R16, R12, 2, -R10 ;  /* 0x400000000c10782b */ /* 0x000fd0000000080a */
[----:B------:R-:W-:Y:S01]  /*1a90*/  DFMA R16, R14, 2, R16 ;  /* 0x400000000e10782b */ /* 0x000fe20000000010 */
[----:B------:R-:W-:Y:S02]  /*1aa0*/  IMAD.MOV.U32 R14, RZ, RZ, 0x652b82fe ;  /* 0x652b82feff0e7424 */ /* 0x000fe400078e00ff */
[----:B------:R-:W-:-:S05]  /*1ab0*/  IMAD.MOV.U32 R15, RZ, RZ, 0x3ff71547 ;  /* 0x3ff71547ff0f7424 */ /* 0x000fca00078e00ff */
[----:B------:R-:W-:-:S08]  /*1ac0*/  DADD R12, R10, R16 ;  /* 0x000000000a0c7229 */ /* 0x000fd00000000010 */
[----:B------:R-:W-:Y:S02]  /*1ad0*/  DFMA R14, R12, R14, 6.75539944105574400000e+15 ;  /* 0x433800000c0e742b */ /* 0x000fe4000000000e */
[----:B------:R-:W-:Y:S01]  /*1ae0*/  FSETP.GEU.AND P0, PT, |R13|, 4.1917929649353027344, PT ;  /* 0x4086232b0d00780b */ /* 0x000fe20003f0e200 */
[----:B------:R-:W-:-:S05]  /*1af0*/  DADD R10, R10, -R12 ;  /* 0x000000000a0a7229 */ /* 0x000fca000000080c */
[----:B------:R-:W-:-:S03]  /*1b00*/  DADD R18, R14, -6.75539944105574400000e+15 ;  /* 0xc33800000e127429 */ /* 0x000fc60000000000 */
[----:B------:R-:W-:-:S05]  /*1b10*/  DADD R16, R16, R10 ;  /* 0x0000000010107229 */ /* 0x000fca000000000a */
[----:B------:R-:W-:Y:S01]  /*1b20*/  DFMA R20, R18, -UR6, R12 ;  /* 0x8000000612147c2b */ /* 0x000fe2000800000c */
[----:B------:R-:W-:Y:S01]  /*1b30*/  UMOV UR6, 0x3b39803f ;  /* 0x3b39803f00067882 */ /* 0x000fe20000000000 */
[----:B------:R-:W-:-:S06]  /*1b40*/  UMOV UR7, 0x3c7abc9e ;  /* 0x3c7abc9e00077882 */ /* 0x000fcc0000000000 */
[----:B------:R-:W-:Y:S01]  /*1b50*/  DFMA R18, R18, -UR6, R20 ;  /* 0x8000000612127c2b */ /* 0x000fe20008000014 */
[----:B------:R-:W-:Y:S01]  /*1b60*/  UMOV UR6, 0x69ce2bdf ;  /* 0x69ce2bdf00067882 */ /* 0x000fe20000000000 */
[----:B------:R-:W-:Y:S01]  /*1b70*/  IMAD.MOV.U32 R20, RZ, RZ, -0x35dec16 ;  /* 0xfca213eaff147424 */ /* 0x000fe200078e00ff */
[----:B------:R-:W-:Y:S01]  /*1b80*/  UMOV UR7, 0x3e5ade15 ;  /* 0x3e5ade1500077882 */ /* 0x000fe20000000000 */
[----:B------:R-:W-:-:S06]  /*1b90*/  IMAD.MOV.U32 R21, RZ, RZ, 0x3e928af3 ;  /* 0x3e928af3ff157424 */ /* 0x000fcc00078e00ff */
        /* <DEDUP_REMOVED lines=24> */
[----:B------:R-:W-:-:S08]  /*1d20*/  DFMA R20, R18, R20, UR6 ;  /* 0x0000000612147e2b */ /* 0x000fd00008000014 */
[----:B------:R-:W-:-:S08]  /*1d30*/  DFMA R20, R18, R20, 1 ;  /* 0x3ff000001214742b */ /* 0x000fd00000000014 */
[----:B------:R-:W-:-:S10]  /*1d40*/  DFMA R18, R18, R20, 1 ;  /* 0x3ff000001212742b */ /* 0x000fd40000000014 */
[----:B------:R-:W-:Y:S02]  /*1d50*/  IMAD R11, R14, 0x100000, R19 ;  /* 0x001000000e0b7824 */ /* 0x000fe400078e0213 */
[----:B------:R-:W-:Y:S01]  /*1d60*/  IMAD.MOV.U32 R10, RZ, RZ, R18 ;  /* 0x000000ffff0a7224 */ /* 0x000fe200078e0012 */
[----:B------:R-:W-:Y:S06]  /*1d70*/  @!P0 BRA `(.L_x_11) ;  /* 0x0000000000308947 */ /* 0x000fec0003800000 */
[----:B------:R-:W-:Y:S01]  /*1d80*/  FSETP.GEU.AND P1, PT, |R13|, 4.2275390625, PT ;  /* 0x408748000d00780b */ /* 0x000fe20003f2e200 */
[C---:B------:R-:W-:Y:S02]  /*1d90*/  DADD R20, R12.reuse, +INF ;  /* 0x7ff000000c147429 */ /* 0x040fe40000000000 */
[----:B------:R-:W-:-:S08]  /*1da0*/  DSETP.GEU.AND P0, PT, R12, RZ, PT ;  /* 0x000000ff0c00722a */ /* 0x000fd00003f0e000 */
[----:B------:R-:W-:Y:S02]  /*1db0*/  FSEL R11, R21, RZ, P0 ;  /* 0x000000ff150b7208 */ /* 0x000fe40000000000 */
[----:B------:R-:W-:-:S04]  /*1dc0*/  @!P1 LEA.HI R10, R14, R14, RZ, 0x1 ;  /* 0x0000000e0e0a9211 */ /* 0x000fc800078f08ff */
[----:B------:R-:W-:Y:S02]  /*1dd0*/  @!P1 SHF.R.S32.HI R13, RZ, 0x1, R10 ;  /* 0x00000001ff0d9819 */ /* 0x000fe4000001140a */
[----:B------:R-:W-:-:S03]  /*1de0*/  FSEL R10, R20, RZ, P0 ;  /* 0x000000ff140a7208 */ /* 0x000fc60000000000 */
[----:B------:R-:W-:Y:S02]  /*1df0*/  @!P1 IMAD.IADD R12, R14, 0x1, -R13 ;  /* 0x000000010e0c9824 */ /* 0x000fe400078e0a0d */
[----:B------:R-:W-:-:S03]  /*1e00*/  @!P1 IMAD R19, R13, 0x100000, R19 ;  /* 0x001000000d139824 */ /* 0x000fc600078e0213 */
[----:B------:R-:W-:Y:S01]  /*1e10*/  @!P1 LEA R13, R12, 0x3ff00000, 0x14 ;  /* 0x3ff000000c0d9811 */ /* 0x000fe200078ea0ff */
[----:B------:R-:W-:-:S06]  /*1e20*/  @!P1 IMAD.MOV.U32 R12, RZ, RZ, RZ ;  /* 0x000000ffff0c9224 */ /* 0x000fcc00078e00ff */
[----:B------:R-:W-:-:S11]  /*1e30*/  @!P1 DMUL R10, R18, R12 ;  /* 0x0000000c120a9228 */ /* 0x000fd60000000000 */
.L_x_11:
[----:B------:R-:W-:Y:S02]  /*1e40*/  DFMA R16, R16, R10, R10 ;  /* 0x0000000a1010722b */ /* 0x000fe4000000000a */
[----:B------:R-:W-:-:S08]  /*1e50*/  DSETP.NEU.AND P0, PT, |R10|, +INF , PT ;  /* 0x7ff000000a00742a */ /* 0x000fd00003f0d200 */
[----:B------:R-:W-:Y:S01]  /*1e60*/  FSEL R12, R10, R16, !P0 ;  /* 0x000000100a0c7208 */ /* 0x000fe20004000000 */
[----:B------:R-:W-:Y:S01]  /*1e70*/  IMAD.MOV.U32 R10, RZ, RZ, R0 ;  /* 0x000000ffff0a7224 */ /* 0x000fe200078e0000 */
[----:B------:R-:W-:Y:S01]  /*1e80*/  FSEL R13, R11, R17, !P0 ;  /* 0x000000110b0d7208 */ /* 0x000fe20004000000 */
[----:B------:R-:W-:-:S04]  /*1e90*/  IMAD.MOV.U32 R11, RZ, RZ, 0x0 ;  /* 0x00000000ff0b7424 */ /* 0x000fc800078e00ff */
[----:B------:R-:W-:Y:S05]  /*1ea0*/  RET.REL.NODEC R10 `(_Z18init_device_sampleP6samplem) ;  /* 0xffffffe00a547950 */ /* 0x000fea0003c3ffff */
.L_x_12:
        /* <DEDUP_REMOVED lines=13> */
.L_x_13:


//--------------------- .nv.global.init           --------------------------
	.section	.nv.global.init,"aw",@progbits
	.align	4
.nv.global.init:
	.type		mrg32k3aM1SubSeq,@object
	.size		mrg32k3aM1SubSeq,(mrg32k3aM2SubSeq - mrg32k3aM1SubSeq)
mrg32k3aM1SubSeq:
        /*0000*/ 	.byte	0x0b, 0xcc, 0xee, 0x04, 0x73, 0x29, 0x8b, 0x6f, 0xf6, 0x53, 0x03, 0xf6, 0x23, 0xf6, 0xea, 0xda
        /* <DEDUP_REMOVED lines=125> */
	.type		mrg32k3aM2SubSeq,@object
	.size		mrg32k3aM2SubSeq,(mrg32k3aM1 - mrg32k3aM2SubSeq)
mrg32k3aM2SubSeq:
        /* <DEDUP_REMOVED lines=126> */
	.type		mrg32k3aM1,@object
	.size		mrg32k3aM1,(mrg32k3aM1Seq - mrg32k3aM1)
mrg32k3aM1:
        /* <DEDUP_REMOVED lines=144> */
	.type		mrg32k3aM1Seq,@object
	.size		mrg32k3aM1Seq,(mrg32k3aM2 - mrg32k3aM1Seq)
mrg32k3aM1Seq:
        /* <DEDUP_REMOVED lines=144> */
	.type		mrg32k3aM2,@object
	.size		mrg32k3aM2,(mrg32k3aM2Seq - mrg32k3aM2)
mrg32k3aM2:
        /* <DEDUP_REMOVED lines=144> */
	.type		mrg32k3aM2Seq,@object
	.size		mrg32k3aM2Seq,(precalc_xorwow_matrix - mrg32k3aM2Seq)
mrg32k3aM2Seq:
        /* <DEDUP_REMOVED lines=144> */
	.type		precalc_xorwow_matrix,@object
	.size		precalc_xorwow_matrix,(precalc_xorwow_offset_matrix - precalc_xorwow_matrix)
precalc_xorwow_matrix:
        /* <DEDUP_REMOVED lines=6400> */
	.type		precalc_xorwow_offset_matrix,@object
	.size		precalc_xorwow_offset_matrix,(.L_1 - precalc_xorwow_offset_matrix)
precalc_xorwow_offset_matrix:
        /* <DEDUP_REMOVED lines=6400> */
.L_1:


//--------------------- .nv.shared._Z14reduce_samplesP6samplePf --------------------------
	.section	.nv.shared._Z14reduce_samplesP6samplePf,"aw",@nobits
	.sectionflags	@""
	.align	4
.nv.shared._Z14reduce_samplesP6samplePf:
	.zero		2048


//--------------------- .nv.shared.reserved.0     --------------------------
	.section	.nv.shared.reserved.0,"aw",@nobits
	.weak		__nv_reservedSMEM_offset_0_alias
	.size		__nv_reservedSMEM_offset_0_alias, 0, 64
	.other		__nv_reservedSMEM_offset_0_alias,@"STO_CUDA_RESERVED_SHARED STV_DEFAULT"
__nv_reservedSMEM_offset_0_alias:
	.zero		0
	.zero		64


//--------------------- .nv.constant0._Z14reduce_samplesP6samplePf --------------------------
	.section	.nv.constant0._Z14reduce_samplesP6samplePf,"a",@progbits
	.sectionflags	@""
	.align	4
.nv.constant0._Z14reduce_samplesP6samplePf:
	.zero		912


//--------------------- .nv.constant0._Z18init_device_sampleP6samplem --------------------------
	.section	.nv.constant0._Z18init_device_sampleP6samplem,"a",@progbits
	.sectionflags	@""
	.align	4
.nv.constant0._Z18init_device_sampleP6samplem:
	.zero		912


//--------------------- SYMBOLS --------------------------

	.type		.nv.reservedSmem.offset0,@object
	.size		.nv.reservedSmem.offset0,0x4
	.type		.nv.reservedSmem.cap,@object
	.size		.nv.reservedSmem.cap,0x4
